//
// Generated by NVIDIA NVVM Compiler
//
// Compiler Build ID: CL-36424714
// Cuda compilation tools, release 13.0, V13.0.88
// Based on NVVM 20.0.0
//

.version 9.0
.target sm_100
.address_size 64

	// .globl	_Z17bitonicSortSharedPjS_S_S_jj
// _ZZ17bitonicSortSharedPjS_S_S_jjE5s_key has been demoted
// _ZZ17bitonicSortSharedPjS_S_S_jjE5s_val has been demoted
// _ZZ18bitonicSortShared1PjS_S_S_E5s_key has been demoted
// _ZZ18bitonicSortShared1PjS_S_S_E5s_val has been demoted
// _ZZ18bitonicMergeSharedPjS_S_S_jjjE5s_key has been demoted
// _ZZ18bitonicMergeSharedPjS_S_S_jjjE5s_val has been demoted

.visible .entry _Z17bitonicSortSharedPjS_S_S_jj(
	.param .u64 .ptr .align 1 _Z17bitonicSortSharedPjS_S_S_jj_param_0,
	.param .u64 .ptr .align 1 _Z17bitonicSortSharedPjS_S_S_jj_param_1,
	.param .u64 .ptr .align 1 _Z17bitonicSortSharedPjS_S_S_jj_param_2,
	.param .u64 .ptr .align 1 _Z17bitonicSortSharedPjS_S_S_jj_param_3,
	.param .u32 _Z17bitonicSortSharedPjS_S_S_jj_param_4,
	.param .u32 _Z17bitonicSortSharedPjS_S_S_jj_param_5
)
{
	.reg .pred 	%p<12>;
	.reg .b32 	%r<74>;
	.reg .b64 	%rd<14>;
	// demoted variable
	.shared .align 4 .b8 _ZZ17bitonicSortSharedPjS_S_S_jjE5s_key[4096];
	// demoted variable
	.shared .align 4 .b8 _ZZ17bitonicSortSharedPjS_S_S_jjE5s_val[4096];
	ld.param.u64 	%rd3, [_Z17bitonicSortSharedPjS_S_S_jj_param_0];
	ld.param.u64 	%rd4, [_Z17bitonicSortSharedPjS_S_S_jj_param_1];
	ld.param.u64 	%rd5, [_Z17bitonicSortSharedPjS_S_S_jj_param_2];
	ld.param.u64 	%rd6, [_Z17bitonicSortSharedPjS_S_S_jj_param_3];
	ld.param.u32 	%r73, [_Z17bitonicSortSharedPjS_S_S_jj_param_4];
	ld.param.u32 	%r24, [_Z17bitonicSortSharedPjS_S_S_jj_param_5];
	cvta.to.global.u64 	%rd7, %rd4;
	cvta.to.global.u64 	%rd8, %rd3;
	cvta.to.global.u64 	%rd9, %rd6;
	cvta.to.global.u64 	%rd10, %rd5;
	mov.u32 	%r25, %ctaid.x;
	shl.b32 	%r26, %r25, 10;
	mov.u32 	%r1, %tid.x;
	or.b32  	%r27, %r26, %r1;
	mul.wide.u32 	%rd11, %r27, 4;
	add.s64 	%rd12, %rd10, %rd11;
	add.s64 	%rd13, %rd9, %rd11;
	add.s64 	%rd1, %rd8, %rd11;
	add.s64 	%rd2, %rd7, %rd11;
	ld.global.u32 	%r28, [%rd12];
	shl.b32 	%r29, %r1, 2;
	mov.u32 	%r30, _ZZ17bitonicSortSharedPjS_S_S_jjE5s_key;
	add.s32 	%r2, %r30, %r29;
	st.shared.u32 	[%r2], %r28;
	ld.global.u32 	%r31, [%rd13];
	mov.u32 	%r32, _ZZ17bitonicSortSharedPjS_S_S_jjE5s_val;
	add.s32 	%r3, %r32, %r29;
	st.shared.u32 	[%r3], %r31;
	ld.global.u32 	%r33, [%rd12+2048];
	st.shared.u32 	[%r2+2048], %r33;
	ld.global.u32 	%r34, [%rd13+2048];
	st.shared.u32 	[%r3+2048], %r34;
	setp.lt.u32 	%p1, %r73, 3;
	@%p1 bra 	$L__BB0_8;
	shl.b32 	%r4, %r1, 1;
	mov.b32 	%r71, 2;
$L__BB0_2:
	setp.eq.s32 	%p2, %r71, 0;
	@%p2 bra 	$L__BB0_7;
	shr.u32 	%r36, %r71, 1;
	and.b32  	%r37, %r36, %r1;
	setp.ne.s32 	%p3, %r37, 0;
	selp.u32 	%r38, 1, 0, %p3;
	xor.b32  	%r7, %r24, %r38;
	mov.u32 	%r72, %r71;
$L__BB0_4:
	shr.u32 	%r9, %r72, 1;
	bar.sync 	0;
	add.s32 	%r39, %r9, -1;
	and.b32  	%r40, %r39, %r1;
	sub.s32 	%r10, %r4, %r40;
	shl.b32 	%r41, %r10, 2;
	add.s32 	%r11, %r30, %r41;
	shl.b32 	%r43, %r9, 2;
	add.s32 	%r12, %r11, %r43;
	ld.shared.u32 	%r13, [%r11];
	ld.shared.u32 	%r14, [%r12];
	setp.gt.u32 	%p4, %r13, %r14;
	selp.u32 	%r44, 1, 0, %p4;
	setp.ne.s32 	%p5, %r7, %r44;
	@%p5 bra 	$L__BB0_6;
	add.s32 	%r45, %r10, %r9;
	shl.b32 	%r46, %r45, 2;
	add.s32 	%r48, %r32, %r46;
	add.s32 	%r50, %r32, %r41;
	st.shared.u32 	[%r11], %r14;
	st.shared.u32 	[%r12], %r13;
	ld.shared.u32 	%r51, [%r50];
	ld.shared.u32 	%r52, [%r48];
	st.shared.u32 	[%r50], %r52;
	st.shared.u32 	[%r48], %r51;
$L__BB0_6:
	setp.gt.u32 	%p6, %r72, 3;
	mov.u32 	%r72, %r9;
	@%p6 bra 	$L__BB0_4;
$L__BB0_7:
	shl.b32 	%r71, %r71, 1;
	setp.lt.u32 	%p7, %r71, %r73;
	@%p7 bra 	$L__BB0_2;
$L__BB0_8:
	setp.lt.u32 	%p8, %r73, 2;
	@%p8 bra 	$L__BB0_13;
	shl.b32 	%r5, %r1, 1;
$L__BB0_10:
	shr.u32 	%r17, %r73, 1;
	bar.sync 	0;
	add.s32 	%r53, %r17, -1;
	and.b32  	%r54, %r53, %r1;
	sub.s32 	%r18, %r5, %r54;
	shl.b32 	%r55, %r18, 2;
	add.s32 	%r19, %r30, %r55;
	shl.b32 	%r57, %r17, 2;
	add.s32 	%r20, %r19, %r57;
	ld.shared.u32 	%r21, [%r19];
	ld.shared.u32 	%r22, [%r20];
	setp.gt.u32 	%p9, %r21, %r22;
	selp.u32 	%r58, 1, 0, %p9;
	setp.ne.s32 	%p10, %r24, %r58;
	@%p10 bra 	$L__BB0_12;
	add.s32 	%r59, %r18, %r17;
	shl.b32 	%r60, %r59, 2;
	add.s32 	%r62, %r32, %r60;
	add.s32 	%r64, %r32, %r55;
	st.shared.u32 	[%r19], %r22;
	st.shared.u32 	[%r20], %r21;
	ld.shared.u32 	%r65, [%r64];
	ld.shared.u32 	%r66, [%r62];
	st.shared.u32 	[%r64], %r66;
	st.shared.u32 	[%r62], %r65;
$L__BB0_12:
	setp.gt.u32 	%p11, %r73, 3;
	mov.u32 	%r73, %r17;
	@%p11 bra 	$L__BB0_10;
$L__BB0_13:
	bar.sync 	0;
	ld.shared.u32 	%r67, [%r2];
	st.global.u32 	[%rd1], %r67;
	ld.shared.u32 	%r68, [%r3];
	st.global.u32 	[%rd2], %r68;
	ld.shared.u32 	%r69, [%r2+2048];
	st.global.u32 	[%rd1+2048], %r69;
	ld.shared.u32 	%r70, [%r3+2048];
	st.global.u32 	[%rd2+2048], %r70;
	ret;

}
	// .globl	_Z18bitonicSortShared1PjS_S_S_
.visible .entry _Z18bitonicSortShared1PjS_S_S_(
	.param .u64 .ptr .align 1 _Z18bitonicSortShared1PjS_S_S__param_0,
	.param .u64 .ptr .align 1 _Z18bitonicSortShared1PjS_S_S__param_1,
	.param .u64 .ptr .align 1 _Z18bitonicSortShared1PjS_S_S__param_2,
	.param .u64 .ptr .align 1 _Z18bitonicSortShared1PjS_S_S__param_3
)
{
	.reg .pred 	%p<212>;
	.reg .b32 	%r<330>;
	.reg .b64 	%rd<14>;
	// demoted variable
	.shared .align 4 .b8 _ZZ18bitonicSortShared1PjS_S_S_E5s_key[4096];
	// demoted variable
	.shared .align 4 .b8 _ZZ18bitonicSortShared1PjS_S_S_E5s_val[4096];
	ld.param.u64 	%rd3, [_Z18bitonicSortShared1PjS_S_S__param_0];
	ld.param.u64 	%rd4, [_Z18bitonicSortShared1PjS_S_S__param_1];
	ld.param.u64 	%rd5, [_Z18bitonicSortShared1PjS_S_S__param_2];
	ld.param.u64 	%rd6, [_Z18bitonicSortShared1PjS_S_S__param_3];
	cvta.to.global.u64 	%rd7, %rd4;
	cvta.to.global.u64 	%rd8, %rd3;
	cvta.to.global.u64 	%rd9, %rd6;
	cvta.to.global.u64 	%rd10, %rd5;
	mov.u32 	%r1, %ctaid.x;
	shl.b32 	%r145, %r1, 10;
	mov.u32 	%r2, %tid.x;
	or.b32  	%r146, %r145, %r2;
	mul.wide.u32 	%rd11, %r146, 4;
	add.s64 	%rd12, %rd10, %rd11;
	add.s64 	%rd13, %rd9, %rd11;
	add.s64 	%rd1, %rd8, %rd11;
	add.s64 	%rd2, %rd7, %rd11;
	ld.global.u32 	%r147, [%rd12];
	shl.b32 	%r148, %r2, 2;
	mov.u32 	%r149, _ZZ18bitonicSortShared1PjS_S_S_E5s_key;
	add.s32 	%r3, %r149, %r148;
	st.shared.u32 	[%r3], %r147;
	ld.global.u32 	%r150, [%rd13];
	mov.u32 	%r151, _ZZ18bitonicSortShared1PjS_S_S_E5s_val;
	add.s32 	%r4, %r151, %r148;
	st.shared.u32 	[%r4], %r150;
	ld.global.u32 	%r152, [%rd12+2048];
	st.shared.u32 	[%r3+2048], %r152;
	ld.global.u32 	%r153, [%rd13+2048];
	st.shared.u32 	[%r4+2048], %r153;
	shl.b32 	%r5, %r2, 1;
	and.b32  	%r6, %r2, 1;
	setp.eq.b32 	%p2, %r6, 1;
	bar.sync 	0;
	add.s32 	%r7, %r3, %r148;
	ld.shared.u32 	%r8, [%r7];
	ld.shared.u32 	%r9, [%r7+4];
	setp.le.u32 	%p3, %r8, %r9;
	xor.pred  	%p4, %p2, %p3;
	add.s32 	%r10, %r4, %r148;
	not.pred 	%p5, %p4;
	@%p5 bra 	$L__BB1_2;
	st.shared.u32 	[%r7], %r9;
	st.shared.u32 	[%r7+4], %r8;
	ld.shared.u32 	%r154, [%r10];
	ld.shared.u32 	%r155, [%r10+4];
	st.shared.u32 	[%r10], %r155;
	st.shared.u32 	[%r10+4], %r154;
$L__BB1_2:
	and.b32  	%r11, %r2, 2;
	shr.u32 	%r156, %r2, 1;
	and.b32  	%r157, %r156, 1;
	setp.eq.b32 	%p6, %r157, 1;
	bar.sync 	0;
	sub.s32 	%r158, %r5, %r6;
	shl.b32 	%r159, %r158, 2;
	add.s32 	%r12, %r149, %r159;
	ld.shared.u32 	%r13, [%r12];
	ld.shared.u32 	%r14, [%r12+8];
	setp.le.u32 	%p7, %r13, %r14;
	xor.pred  	%p8, %p6, %p7;
	add.s32 	%r15, %r151, %r159;
	not.pred 	%p9, %p8;
	@%p9 bra 	$L__BB1_4;
	st.shared.u32 	[%r12], %r14;
	st.shared.u32 	[%r12+8], %r13;
	ld.shared.u32 	%r162, [%r15];
	ld.shared.u32 	%r163, [%r15+8];
	st.shared.u32 	[%r15], %r163;
	st.shared.u32 	[%r15+8], %r162;
$L__BB1_4:
	setp.ne.s32 	%p10, %r11, 0;
	bar.sync 	0;
	ld.shared.u32 	%r16, [%r7];
	ld.shared.u32 	%r17, [%r7+4];
	setp.le.u32 	%p11, %r16, %r17;
	xor.pred  	%p12, %p10, %p11;
	not.pred 	%p13, %p12;
	@%p13 bra 	$L__BB1_6;
	st.shared.u32 	[%r7], %r17;
	st.shared.u32 	[%r7+4], %r16;
	ld.shared.u32 	%r164, [%r10];
	ld.shared.u32 	%r165, [%r10+4];
	st.shared.u32 	[%r10], %r165;
	st.shared.u32 	[%r10+4], %r164;
$L__BB1_6:
	and.b32  	%r18, %r2, 4;
	shr.u32 	%r166, %r2, 2;
	and.b32  	%r167, %r166, 1;
	setp.eq.b32 	%p14, %r167, 1;
	bar.sync 	0;
	and.b32  	%r168, %r2, 3;
	sub.s32 	%r169, %r5, %r168;
	shl.b32 	%r170, %r169, 2;
	add.s32 	%r19, %r149, %r170;
	ld.shared.u32 	%r20, [%r19];
	ld.shared.u32 	%r21, [%r19+16];
	setp.le.u32 	%p15, %r20, %r21;
	xor.pred  	%p16, %p14, %p15;
	add.s32 	%r22, %r151, %r170;
	not.pred 	%p17, %p16;
	@%p17 bra 	$L__BB1_8;
	st.shared.u32 	[%r19], %r21;
	st.shared.u32 	[%r19+16], %r20;
	ld.shared.u32 	%r173, [%r22];
	ld.shared.u32 	%r174, [%r22+16];
	st.shared.u32 	[%r22], %r174;
	st.shared.u32 	[%r22+16], %r173;
$L__BB1_8:
	setp.ne.s32 	%p18, %r18, 0;
	bar.sync 	0;
	ld.shared.u32 	%r23, [%r12];
	ld.shared.u32 	%r24, [%r12+8];
	setp.le.u32 	%p19, %r23, %r24;
	xor.pred  	%p20, %p18, %p19;
	not.pred 	%p21, %p20;
	@%p21 bra 	$L__BB1_10;
	st.shared.u32 	[%r12], %r24;
	st.shared.u32 	[%r12+8], %r23;
	ld.shared.u32 	%r175, [%r15];
	ld.shared.u32 	%r176, [%r15+8];
	st.shared.u32 	[%r15], %r176;
	st.shared.u32 	[%r15+8], %r175;
$L__BB1_10:
	setp.ne.s32 	%p22, %r18, 0;
	bar.sync 	0;
	ld.shared.u32 	%r25, [%r7];
	ld.shared.u32 	%r26, [%r7+4];
	setp.le.u32 	%p23, %r25, %r26;
	xor.pred  	%p24, %p22, %p23;
	not.pred 	%p25, %p24;
	@%p25 bra 	$L__BB1_12;
	st.shared.u32 	[%r7], %r26;
	st.shared.u32 	[%r7+4], %r25;
	ld.shared.u32 	%r177, [%r10];
	ld.shared.u32 	%r178, [%r10+4];
	st.shared.u32 	[%r10], %r178;
	st.shared.u32 	[%r10+4], %r177;
$L__BB1_12:
	and.b32  	%r27, %r2, 8;
	shr.u32 	%r179, %r2, 3;
	and.b32  	%r180, %r179, 1;
	setp.eq.b32 	%p26, %r180, 1;
	bar.sync 	0;
	and.b32  	%r181, %r2, 7;
	sub.s32 	%r182, %r5, %r181;
	shl.b32 	%r183, %r182, 2;
	add.s32 	%r28, %r149, %r183;
	ld.shared.u32 	%r29, [%r28];
	ld.shared.u32 	%r30, [%r28+32];
	setp.le.u32 	%p27, %r29, %r30;
	xor.pred  	%p28, %p26, %p27;
	add.s32 	%r31, %r151, %r183;
	not.pred 	%p29, %p28;
	@%p29 bra 	$L__BB1_14;
	st.shared.u32 	[%r28], %r30;
	st.shared.u32 	[%r28+32], %r29;
	ld.shared.u32 	%r186, [%r31];
	ld.shared.u32 	%r187, [%r31+32];
	st.shared.u32 	[%r31], %r187;
	st.shared.u32 	[%r31+32], %r186;
$L__BB1_14:
	setp.ne.s32 	%p30, %r27, 0;
	bar.sync 	0;
	ld.shared.u32 	%r32, [%r19];
	ld.shared.u32 	%r33, [%r19+16];
	setp.le.u32 	%p31, %r32, %r33;
	xor.pred  	%p32, %p30, %p31;
	not.pred 	%p33, %p32;
	@%p33 bra 	$L__BB1_16;
	st.shared.u32 	[%r19], %r33;
	st.shared.u32 	[%r19+16], %r32;
	ld.shared.u32 	%r188, [%r22];
	ld.shared.u32 	%r189, [%r22+16];
	st.shared.u32 	[%r22], %r189;
	st.shared.u32 	[%r22+16], %r188;
$L__BB1_16:
	setp.ne.s32 	%p34, %r27, 0;
	bar.sync 	0;
	ld.shared.u32 	%r34, [%r12];
	ld.shared.u32 	%r35, [%r12+8];
	setp.le.u32 	%p35, %r34, %r35;
	xor.pred  	%p36, %p34, %p35;
	not.pred 	%p37, %p36;
	@%p37 bra 	$L__BB1_18;
	st.shared.u32 	[%r12], %r35;
	st.shared.u32 	[%r12+8], %r34;
	ld.shared.u32 	%r190, [%r15];
	ld.shared.u32 	%r191, [%r15+8];
	st.shared.u32 	[%r15], %r191;
	st.shared.u32 	[%r15+8], %r190;
$L__BB1_18:
	setp.ne.s32 	%p38, %r27, 0;
	bar.sync 	0;
	ld.shared.u32 	%r36, [%r7];
	ld.shared.u32 	%r37, [%r7+4];
	setp.le.u32 	%p39, %r36, %r37;
	xor.pred  	%p40, %p38, %p39;
	not.pred 	%p41, %p40;
	@%p41 bra 	$L__BB1_20;
	st.shared.u32 	[%r7], %r37;
	st.shared.u32 	[%r7+4], %r36;
	ld.shared.u32 	%r192, [%r10];
	ld.shared.u32 	%r193, [%r10+4];
	st.shared.u32 	[%r10], %r193;
	st.shared.u32 	[%r10+4], %r192;
$L__BB1_20:
	and.b32  	%r38, %r2, 16;
	shr.u32 	%r194, %r2, 4;
	and.b32  	%r195, %r194, 1;
	setp.eq.b32 	%p42, %r195, 1;
	bar.sync 	0;
	and.b32  	%r196, %r2, 15;
	sub.s32 	%r197, %r5, %r196;
	shl.b32 	%r198, %r197, 2;
	add.s32 	%r39, %r149, %r198;
	ld.shared.u32 	%r40, [%r39];
	ld.shared.u32 	%r41, [%r39+64];
	setp.le.u32 	%p43, %r40, %r41;
	xor.pred  	%p44, %p42, %p43;
	add.s32 	%r42, %r151, %r198;
	not.pred 	%p45, %p44;
	@%p45 bra 	$L__BB1_22;
	st.shared.u32 	[%r39], %r41;
	st.shared.u32 	[%r39+64], %r40;
	ld.shared.u32 	%r201, [%r42];
	ld.shared.u32 	%r202, [%r42+64];
	st.shared.u32 	[%r42], %r202;
	st.shared.u32 	[%r42+64], %r201;
$L__BB1_22:
	setp.ne.s32 	%p46, %r38, 0;
	bar.sync 	0;
	ld.shared.u32 	%r43, [%r28];
	ld.shared.u32 	%r44, [%r28+32];
	setp.le.u32 	%p47, %r43, %r44;
	xor.pred  	%p48, %p46, %p47;
	not.pred 	%p49, %p48;
	@%p49 bra 	$L__BB1_24;
	st.shared.u32 	[%r28], %r44;
	st.shared.u32 	[%r28+32], %r43;
	ld.shared.u32 	%r203, [%r31];
	ld.shared.u32 	%r204, [%r31+32];
	st.shared.u32 	[%r31], %r204;
	st.shared.u32 	[%r31+32], %r203;
$L__BB1_24:
	setp.ne.s32 	%p50, %r38, 0;
	bar.sync 	0;
	ld.shared.u32 	%r45, [%r19];
	ld.shared.u32 	%r46, [%r19+16];
	setp.le.u32 	%p51, %r45, %r46;
	xor.pred  	%p52, %p50, %p51;
	not.pred 	%p53, %p52;
	@%p53 bra 	$L__BB1_26;
	st.shared.u32 	[%r19], %r46;
	st.shared.u32 	[%r19+16], %r45;
	ld.shared.u32 	%r205, [%r22];
	ld.shared.u32 	%r206, [%r22+16];
	st.shared.u32 	[%r22], %r206;
	st.shared.u32 	[%r22+16], %r205;
$L__BB1_26:
	setp.ne.s32 	%p54, %r38, 0;
	bar.sync 	0;
	ld.shared.u32 	%r47, [%r12];
	ld.shared.u32 	%r48, [%r12+8];
	setp.le.u32 	%p55, %r47, %r48;
	xor.pred  	%p56, %p54, %p55;
	not.pred 	%p57, %p56;
	@%p57 bra 	$L__BB1_28;
	st.shared.u32 	[%r12], %r48;
	st.shared.u32 	[%r12+8], %r47;
	ld.shared.u32 	%r207, [%r15];
	ld.shared.u32 	%r208, [%r15+8];
	st.shared.u32 	[%r15], %r208;
	st.shared.u32 	[%r15+8], %r207;
$L__BB1_28:
	setp.ne.s32 	%p58, %r38, 0;
	bar.sync 	0;
	ld.shared.u32 	%r49, [%r7];
	ld.shared.u32 	%r50, [%r7+4];
	setp.le.u32 	%p59, %r49, %r50;
	xor.pred  	%p60, %p58, %p59;
	not.pred 	%p61, %p60;
	@%p61 bra 	$L__BB1_30;
	st.shared.u32 	[%r7], %r50;
	st.shared.u32 	[%r7+4], %r49;
	ld.shared.u32 	%r209, [%r10];
	ld.shared.u32 	%r210, [%r10+4];
	st.shared.u32 	[%r10], %r210;
	st.shared.u32 	[%r10+4], %r209;
$L__BB1_30:
	and.b32  	%r51, %r2, 32;
	shr.u32 	%r211, %r2, 5;
	and.b32  	%r212, %r211, 1;
	setp.eq.b32 	%p62, %r212, 1;
	bar.sync 	0;
	and.b32  	%r213, %r2, 31;
	sub.s32 	%r214, %r5, %r213;
	shl.b32 	%r215, %r214, 2;
	add.s32 	%r52, %r149, %r215;
	ld.shared.u32 	%r53, [%r52];
	ld.shared.u32 	%r54, [%r52+128];
	setp.le.u32 	%p63, %r53, %r54;
	xor.pred  	%p64, %p62, %p63;
	add.s32 	%r55, %r151, %r215;
	not.pred 	%p65, %p64;
	@%p65 bra 	$L__BB1_32;
	st.shared.u32 	[%r52], %r54;
	st.shared.u32 	[%r52+128], %r53;
	ld.shared.u32 	%r218, [%r55];
	ld.shared.u32 	%r219, [%r55+128];
	st.shared.u32 	[%r55], %r219;
	st.shared.u32 	[%r55+128], %r218;
$L__BB1_32:
	setp.ne.s32 	%p66, %r51, 0;
	bar.sync 	0;
	ld.shared.u32 	%r56, [%r39];
	ld.shared.u32 	%r57, [%r39+64];
	setp.le.u32 	%p67, %r56, %r57;
	xor.pred  	%p68, %p66, %p67;
	not.pred 	%p69, %p68;
	@%p69 bra 	$L__BB1_34;
	st.shared.u32 	[%r39], %r57;
	st.shared.u32 	[%r39+64], %r56;
	ld.shared.u32 	%r220, [%r42];
	ld.shared.u32 	%r221, [%r42+64];
	st.shared.u32 	[%r42], %r221;
	st.shared.u32 	[%r42+64], %r220;
$L__BB1_34:
	setp.ne.s32 	%p70, %r51, 0;
	bar.sync 	0;
	ld.shared.u32 	%r58, [%r28];
	ld.shared.u32 	%r59, [%r28+32];
	setp.le.u32 	%p71, %r58, %r59;
	xor.pred  	%p72, %p70, %p71;
	not.pred 	%p73, %p72;
	@%p73 bra 	$L__BB1_36;
	st.shared.u32 	[%r28], %r59;
	st.shared.u32 	[%r28+32], %r58;
	ld.shared.u32 	%r222, [%r31];
	ld.shared.u32 	%r223, [%r31+32];
	st.shared.u32 	[%r31], %r223;
	st.shared.u32 	[%r31+32], %r222;
$L__BB1_36:
	setp.ne.s32 	%p74, %r51, 0;
	bar.sync 	0;
	ld.shared.u32 	%r60, [%r19];
	ld.shared.u32 	%r61, [%r19+16];
	setp.le.u32 	%p75, %r60, %r61;
	xor.pred  	%p76, %p74, %p75;
	not.pred 	%p77, %p76;
	@%p77 bra 	$L__BB1_38;
	st.shared.u32 	[%r19], %r61;
	st.shared.u32 	[%r19+16], %r60;
	ld.shared.u32 	%r224, [%r22];
	ld.shared.u32 	%r225, [%r22+16];
	st.shared.u32 	[%r22], %r225;
	st.shared.u32 	[%r22+16], %r224;
$L__BB1_38:
	setp.ne.s32 	%p78, %r51, 0;
	bar.sync 	0;
	ld.shared.u32 	%r62, [%r12];
	ld.shared.u32 	%r63, [%r12+8];
	setp.le.u32 	%p79, %r62, %r63;
	xor.pred  	%p80, %p78, %p79;
	not.pred 	%p81, %p80;
	@%p81 bra 	$L__BB1_40;
	st.shared.u32 	[%r12], %r63;
	st.shared.u32 	[%r12+8], %r62;
	ld.shared.u32 	%r226, [%r15];
	ld.shared.u32 	%r227, [%r15+8];
	st.shared.u32 	[%r15], %r227;
	st.shared.u32 	[%r15+8], %r226;
$L__BB1_40:
	setp.ne.s32 	%p82, %r51, 0;
	bar.sync 	0;
	ld.shared.u32 	%r64, [%r7];
	ld.shared.u32 	%r65, [%r7+4];
	setp.le.u32 	%p83, %r64, %r65;
	xor.pred  	%p84, %p82, %p83;
	not.pred 	%p85, %p84;
	@%p85 bra 	$L__BB1_42;
	st.shared.u32 	[%r7], %r65;
	st.shared.u32 	[%r7+4], %r64;
	ld.shared.u32 	%r228, [%r10];
	ld.shared.u32 	%r229, [%r10+4];
	st.shared.u32 	[%r10], %r229;
	st.shared.u32 	[%r10+4], %r228;
$L__BB1_42:
	and.b32  	%r66, %r2, 64;
	shr.u32 	%r230, %r2, 6;
	and.b32  	%r231, %r230, 1;
	setp.eq.b32 	%p86, %r231, 1;
	bar.sync 	0;
	and.b32  	%r232, %r2, 63;
	sub.s32 	%r233, %r5, %r232;
	shl.b32 	%r234, %r233, 2;
	add.s32 	%r67, %r149, %r234;
	ld.shared.u32 	%r68, [%r67];
	ld.shared.u32 	%r69, [%r67+256];
	setp.le.u32 	%p87, %r68, %r69;
	xor.pred  	%p88, %p86, %p87;
	add.s32 	%r70, %r151, %r234;
	not.pred 	%p89, %p88;
	@%p89 bra 	$L__BB1_44;
	st.shared.u32 	[%r67], %r69;
	st.shared.u32 	[%r67+256], %r68;
	ld.shared.u32 	%r237, [%r70];
	ld.shared.u32 	%r238, [%r70+256];
	st.shared.u32 	[%r70], %r238;
	st.shared.u32 	[%r70+256], %r237;
$L__BB1_44:
	setp.ne.s32 	%p90, %r66, 0;
	bar.sync 	0;
	ld.shared.u32 	%r71, [%r52];
	ld.shared.u32 	%r72, [%r52+128];
	setp.le.u32 	%p91, %r71, %r72;
	xor.pred  	%p92, %p90, %p91;
	not.pred 	%p93, %p92;
	@%p93 bra 	$L__BB1_46;
	st.shared.u32 	[%r52], %r72;
	st.shared.u32 	[%r52+128], %r71;
	ld.shared.u32 	%r239, [%r55];
	ld.shared.u32 	%r240, [%r55+128];
	st.shared.u32 	[%r55], %r240;
	st.shared.u32 	[%r55+128], %r239;
$L__BB1_46:
	bar.sync 	0;
	ld.shared.u32 	%r73, [%r39];
	ld.shared.u32 	%r74, [%r39+64];
	setp.le.u32 	%p95, %r73, %r74;
	xor.pred  	%p96, %p90, %p95;
	not.pred 	%p97, %p96;
	@%p97 bra 	$L__BB1_48;
	st.shared.u32 	[%r39], %r74;
	st.shared.u32 	[%r39+64], %r73;
	ld.shared.u32 	%r241, [%r42];
	ld.shared.u32 	%r242, [%r42+64];
	st.shared.u32 	[%r42], %r242;
	st.shared.u32 	[%r42+64], %r241;
$L__BB1_48:
	bar.sync 	0;
	ld.shared.u32 	%r75, [%r28];
	ld.shared.u32 	%r76, [%r28+32];
	setp.le.u32 	%p99, %r75, %r76;
	xor.pred  	%p100, %p90, %p99;
	not.pred 	%p101, %p100;
	@%p101 bra 	$L__BB1_50;
	st.shared.u32 	[%r28], %r76;
	st.shared.u32 	[%r28+32], %r75;
	ld.shared.u32 	%r243, [%r31];
	ld.shared.u32 	%r244, [%r31+32];
	st.shared.u32 	[%r31], %r244;
	st.shared.u32 	[%r31+32], %r243;
$L__BB1_50:
	bar.sync 	0;
	ld.shared.u32 	%r77, [%r19];
	ld.shared.u32 	%r78, [%r19+16];
	setp.le.u32 	%p103, %r77, %r78;
	xor.pred  	%p104, %p90, %p103;
	not.pred 	%p105, %p104;
	@%p105 bra 	$L__BB1_52;
	st.shared.u32 	[%r19], %r78;
	st.shared.u32 	[%r19+16], %r77;
	ld.shared.u32 	%r245, [%r22];
	ld.shared.u32 	%r246, [%r22+16];
	st.shared.u32 	[%r22], %r246;
	st.shared.u32 	[%r22+16], %r245;
$L__BB1_52:
	bar.sync 	0;
	ld.shared.u32 	%r79, [%r12];
	ld.shared.u32 	%r80, [%r12+8];
	setp.le.u32 	%p107, %r79, %r80;
	xor.pred  	%p108, %p90, %p107;
	not.pred 	%p109, %p108;
	@%p109 bra 	$L__BB1_54;
	st.shared.u32 	[%r12], %r80;
	st.shared.u32 	[%r12+8], %r79;
	ld.shared.u32 	%r247, [%r15];
	ld.shared.u32 	%r248, [%r15+8];
	st.shared.u32 	[%r15], %r248;
	st.shared.u32 	[%r15+8], %r247;
$L__BB1_54:
	setp.ne.s32 	%p110, %r66, 0;
	bar.sync 	0;
	ld.shared.u32 	%r81, [%r7];
	ld.shared.u32 	%r82, [%r7+4];
	setp.le.u32 	%p111, %r81, %r82;
	xor.pred  	%p112, %p110, %p111;
	not.pred 	%p113, %p112;
	@%p113 bra 	$L__BB1_56;
	st.shared.u32 	[%r7], %r82;
	st.shared.u32 	[%r7+4], %r81;
	ld.shared.u32 	%r249, [%r10];
	ld.shared.u32 	%r250, [%r10+4];
	st.shared.u32 	[%r10], %r250;
	st.shared.u32 	[%r10+4], %r249;
$L__BB1_56:
	and.b32  	%r83, %r2, 128;
	shr.u32 	%r251, %r2, 7;
	and.b32  	%r252, %r251, 1;
	setp.eq.b32 	%p114, %r252, 1;
	bar.sync 	0;
	and.b32  	%r253, %r2, 127;
	sub.s32 	%r254, %r5, %r253;
	shl.b32 	%r255, %r254, 2;
	add.s32 	%r84, %r149, %r255;
	ld.shared.u32 	%r85, [%r84];
	ld.shared.u32 	%r86, [%r84+512];
	setp.le.u32 	%p115, %r85, %r86;
	xor.pred  	%p116, %p114, %p115;
	add.s32 	%r87, %r151, %r255;
	not.pred 	%p117, %p116;
	@%p117 bra 	$L__BB1_58;
	st.shared.u32 	[%r84], %r86;
	st.shared.u32 	[%r84+512], %r85;
	ld.shared.u32 	%r258, [%r87];
	ld.shared.u32 	%r259, [%r87+512];
	st.shared.u32 	[%r87], %r259;
	st.shared.u32 	[%r87+512], %r258;
$L__BB1_58:
	setp.ne.s32 	%p118, %r83, 0;
	bar.sync 	0;
	ld.shared.u32 	%r88, [%r67];
	ld.shared.u32 	%r89, [%r67+256];
	setp.le.u32 	%p119, %r88, %r89;
	xor.pred  	%p120, %p118, %p119;
	not.pred 	%p121, %p120;
	@%p121 bra 	$L__BB1_60;
	st.shared.u32 	[%r67], %r89;
	st.shared.u32 	[%r67+256], %r88;
	ld.shared.u32 	%r260, [%r70];
	ld.shared.u32 	%r261, [%r70+256];
	st.shared.u32 	[%r70], %r261;
	st.shared.u32 	[%r70+256], %r260;
$L__BB1_60:
	bar.sync 	0;
	ld.shared.u32 	%r90, [%r52];
	ld.shared.u32 	%r91, [%r52+128];
	setp.le.u32 	%p123, %r90, %r91;
	xor.pred  	%p124, %p118, %p123;
	not.pred 	%p125, %p124;
	@%p125 bra 	$L__BB1_62;
	st.shared.u32 	[%r52], %r91;
	st.shared.u32 	[%r52+128], %r90;
	ld.shared.u32 	%r262, [%r55];
	ld.shared.u32 	%r263, [%r55+128];
	st.shared.u32 	[%r55], %r263;
	st.shared.u32 	[%r55+128], %r262;
$L__BB1_62:
	bar.sync 	0;
	ld.shared.u32 	%r92, [%r39];
	ld.shared.u32 	%r93, [%r39+64];
	setp.le.u32 	%p127, %r92, %r93;
	xor.pred  	%p128, %p118, %p127;
	not.pred 	%p129, %p128;
	@%p129 bra 	$L__BB1_64;
	st.shared.u32 	[%r39], %r93;
	st.shared.u32 	[%r39+64], %r92;
	ld.shared.u32 	%r264, [%r42];
	ld.shared.u32 	%r265, [%r42+64];
	st.shared.u32 	[%r42], %r265;
	st.shared.u32 	[%r42+64], %r264;
$L__BB1_64:
	bar.sync 	0;
	ld.shared.u32 	%r94, [%r28];
	ld.shared.u32 	%r95, [%r28+32];
	setp.le.u32 	%p131, %r94, %r95;
	xor.pred  	%p132, %p118, %p131;
	not.pred 	%p133, %p132;
	@%p133 bra 	$L__BB1_66;
	st.shared.u32 	[%r28], %r95;
	st.shared.u32 	[%r28+32], %r94;
	ld.shared.u32 	%r266, [%r31];
	ld.shared.u32 	%r267, [%r31+32];
	st.shared.u32 	[%r31], %r267;
	st.shared.u32 	[%r31+32], %r266;
$L__BB1_66:
	bar.sync 	0;
	ld.shared.u32 	%r96, [%r19];
	ld.shared.u32 	%r97, [%r19+16];
	setp.le.u32 	%p135, %r96, %r97;
	xor.pred  	%p136, %p118, %p135;
	not.pred 	%p137, %p136;
	@%p137 bra 	$L__BB1_68;
	st.shared.u32 	[%r19], %r97;
	st.shared.u32 	[%r19+16], %r96;
	ld.shared.u32 	%r268, [%r22];
	ld.shared.u32 	%r269, [%r22+16];
	st.shared.u32 	[%r22], %r269;
	st.shared.u32 	[%r22+16], %r268;
$L__BB1_68:
	bar.sync 	0;
	ld.shared.u32 	%r98, [%r12];
	ld.shared.u32 	%r99, [%r12+8];
	setp.le.u32 	%p139, %r98, %r99;
	xor.pred  	%p140, %p118, %p139;
	not.pred 	%p141, %p140;
	@%p141 bra 	$L__BB1_70;
	st.shared.u32 	[%r12], %r99;
	st.shared.u32 	[%r12+8], %r98;
	ld.shared.u32 	%r270, [%r15];
	ld.shared.u32 	%r271, [%r15+8];
	st.shared.u32 	[%r15], %r271;
	st.shared.u32 	[%r15+8], %r270;
$L__BB1_70:
	bar.sync 	0;
	ld.shared.u32 	%r100, [%r7];
	ld.shared.u32 	%r101, [%r7+4];
	setp.le.u32 	%p143, %r100, %r101;
	xor.pred  	%p144, %p118, %p143;
	not.pred 	%p145, %p144;
	@%p145 bra 	$L__BB1_72;
	st.shared.u32 	[%r7], %r101;
	st.shared.u32 	[%r7+4], %r100;
	ld.shared.u32 	%r272, [%r10];
	ld.shared.u32 	%r273, [%r10+4];
	st.shared.u32 	[%r10], %r273;
	st.shared.u32 	[%r10+4], %r272;
$L__BB1_72:
	and.b32  	%r102, %r2, 256;
	shr.u32 	%r274, %r2, 8;
	and.b32  	%r275, %r274, 1;
	setp.eq.b32 	%p146, %r275, 1;
	bar.sync 	0;
	and.b32  	%r276, %r2, 255;
	sub.s32 	%r277, %r5, %r276;
	shl.b32 	%r278, %r277, 2;
	mov.u32 	%r279, _ZZ18bitonicSortShared1PjS_S_S_E5s_key;
	add.s32 	%r103, %r279, %r278;
	ld.shared.u32 	%r104, [%r103];
	ld.shared.u32 	%r105, [%r103+1024];
	setp.le.u32 	%p147, %r104, %r105;
	xor.pred  	%p148, %p146, %p147;
	mov.u32 	%r280, _ZZ18bitonicSortShared1PjS_S_S_E5s_val;
	add.s32 	%r106, %r280, %r278;
	not.pred 	%p149, %p148;
	@%p149 bra 	$L__BB1_74;
	st.shared.u32 	[%r103], %r105;
	st.shared.u32 	[%r103+1024], %r104;
	ld.shared.u32 	%r281, [%r106];
	ld.shared.u32 	%r282, [%r106+1024];
	st.shared.u32 	[%r106], %r282;
	st.shared.u32 	[%r106+1024], %r281;
$L__BB1_74:
	setp.ne.s32 	%p150, %r102, 0;
	bar.sync 	0;
	ld.shared.u32 	%r107, [%r84];
	ld.shared.u32 	%r108, [%r84+512];
	setp.le.u32 	%p151, %r107, %r108;
	xor.pred  	%p152, %p150, %p151;
	not.pred 	%p153, %p152;
	@%p153 bra 	$L__BB1_76;
	st.shared.u32 	[%r84], %r108;
	st.shared.u32 	[%r84+512], %r107;
	ld.shared.u32 	%r283, [%r87];
	ld.shared.u32 	%r284, [%r87+512];
	st.shared.u32 	[%r87], %r284;
	st.shared.u32 	[%r87+512], %r283;
$L__BB1_76:
	bar.sync 	0;
	ld.shared.u32 	%r109, [%r67];
	ld.shared.u32 	%r110, [%r67+256];
	setp.le.u32 	%p155, %r109, %r110;
	xor.pred  	%p156, %p150, %p155;
	not.pred 	%p157, %p156;
	@%p157 bra 	$L__BB1_78;
	st.shared.u32 	[%r67], %r110;
	st.shared.u32 	[%r67+256], %r109;
	ld.shared.u32 	%r285, [%r70];
	ld.shared.u32 	%r286, [%r70+256];
	st.shared.u32 	[%r70], %r286;
	st.shared.u32 	[%r70+256], %r285;
$L__BB1_78:
	bar.sync 	0;
	ld.shared.u32 	%r111, [%r52];
	ld.shared.u32 	%r112, [%r52+128];
	setp.le.u32 	%p159, %r111, %r112;
	xor.pred  	%p160, %p150, %p159;
	not.pred 	%p161, %p160;
	@%p161 bra 	$L__BB1_80;
	st.shared.u32 	[%r52], %r112;
	st.shared.u32 	[%r52+128], %r111;
	ld.shared.u32 	%r287, [%r55];
	ld.shared.u32 	%r288, [%r55+128];
	st.shared.u32 	[%r55], %r288;
	st.shared.u32 	[%r55+128], %r287;
$L__BB1_80:
	bar.sync 	0;
	ld.shared.u32 	%r113, [%r39];
	ld.shared.u32 	%r114, [%r39+64];
	setp.le.u32 	%p163, %r113, %r114;
	xor.pred  	%p164, %p150, %p163;
	not.pred 	%p165, %p164;
	@%p165 bra 	$L__BB1_82;
	st.shared.u32 	[%r39], %r114;
	st.shared.u32 	[%r39+64], %r113;
	ld.shared.u32 	%r289, [%r42];
	ld.shared.u32 	%r290, [%r42+64];
	st.shared.u32 	[%r42], %r290;
	st.shared.u32 	[%r42+64], %r289;
$L__BB1_82:
	bar.sync 	0;
	ld.shared.u32 	%r115, [%r28];
	ld.shared.u32 	%r116, [%r28+32];
	setp.le.u32 	%p167, %r115, %r116;
	xor.pred  	%p168, %p150, %p167;
	not.pred 	%p169, %p168;
	@%p169 bra 	$L__BB1_84;
	st.shared.u32 	[%r28], %r116;
	st.shared.u32 	[%r28+32], %r115;
	ld.shared.u32 	%r291, [%r31];
	ld.shared.u32 	%r292, [%r31+32];
	st.shared.u32 	[%r31], %r292;
	st.shared.u32 	[%r31+32], %r291;
$L__BB1_84:
	bar.sync 	0;
	ld.shared.u32 	%r117, [%r19];
	ld.shared.u32 	%r118, [%r19+16];
	setp.le.u32 	%p171, %r117, %r118;
	xor.pred  	%p172, %p150, %p171;
	not.pred 	%p173, %p172;
	@%p173 bra 	$L__BB1_86;
	st.shared.u32 	[%r19], %r118;
	st.shared.u32 	[%r19+16], %r117;
	ld.shared.u32 	%r293, [%r22];
	ld.shared.u32 	%r294, [%r22+16];
	st.shared.u32 	[%r22], %r294;
	st.shared.u32 	[%r22+16], %r293;
$L__BB1_86:
	bar.sync 	0;
	ld.shared.u32 	%r119, [%r12];
	ld.shared.u32 	%r120, [%r12+8];
	setp.le.u32 	%p175, %r119, %r120;
	xor.pred  	%p176, %p150, %p175;
	not.pred 	%p177, %p176;
	@%p177 bra 	$L__BB1_88;
	st.shared.u32 	[%r12], %r120;
	st.shared.u32 	[%r12+8], %r119;
	ld.shared.u32 	%r295, [%r15];
	ld.shared.u32 	%r296, [%r15+8];
	st.shared.u32 	[%r15], %r296;
	st.shared.u32 	[%r15+8], %r295;
$L__BB1_88:
	bar.sync 	0;
	ld.shared.u32 	%r121, [%r7];
	ld.shared.u32 	%r122, [%r7+4];
	setp.le.u32 	%p179, %r121, %r122;
	xor.pred  	%p180, %p150, %p179;
	not.pred 	%p181, %p180;
	@%p181 bra 	$L__BB1_90;
	st.shared.u32 	[%r7], %r122;
	st.shared.u32 	[%r7+4], %r121;
	ld.shared.u32 	%r297, [%r10];
	ld.shared.u32 	%r298, [%r10+4];
	st.shared.u32 	[%r10], %r298;
	st.shared.u32 	[%r10+4], %r297;
$L__BB1_90:
	and.b32  	%r299, %r1, 1;
	setp.eq.b32 	%p1, %r299, 1;
	bar.sync 	0;
	and.b32  	%r300, %r2, 511;
	sub.s32 	%r123, %r5, %r300;
	shl.b32 	%r301, %r123, 2;
	add.s32 	%r124, %r279, %r301;
	ld.shared.u32 	%r125, [%r124];
	ld.shared.u32 	%r126, [%r124+2048];
	setp.le.u32 	%p182, %r125, %r126;
	xor.pred  	%p183, %p182, %p1;
	not.pred 	%p184, %p183;
	@%p184 bra 	$L__BB1_92;
	add.s32 	%r305, %r280, %r301;
	st.shared.u32 	[%r124], %r126;
	st.shared.u32 	[%r124+2048], %r125;
	ld.shared.u32 	%r306, [%r305];
	ld.shared.u32 	%r307, [%r305+2048];
	st.shared.u32 	[%r305], %r307;
	st.shared.u32 	[%r305+2048], %r306;
$L__BB1_92:
	bar.sync 	0;
	ld.shared.u32 	%r127, [%r103];
	ld.shared.u32 	%r128, [%r103+1024];
	setp.le.u32 	%p185, %r127, %r128;
	xor.pred  	%p186, %p185, %p1;
	not.pred 	%p187, %p186;
	@%p187 bra 	$L__BB1_94;
	st.shared.u32 	[%r103], %r128;
	st.shared.u32 	[%r103+1024], %r127;
	ld.shared.u32 	%r308, [%r106];
	ld.shared.u32 	%r309, [%r106+1024];
	st.shared.u32 	[%r106], %r309;
	st.shared.u32 	[%r106+1024], %r308;
$L__BB1_94:
	bar.sync 	0;
	ld.shared.u32 	%r129, [%r84];
	ld.shared.u32 	%r130, [%r84+512];
	setp.le.u32 	%p188, %r129, %r130;
	xor.pred  	%p189, %p188, %p1;
	not.pred 	%p190, %p189;
	@%p190 bra 	$L__BB1_96;
	st.shared.u32 	[%r84], %r130;
	st.shared.u32 	[%r84+512], %r129;
	ld.shared.u32 	%r310, [%r87];
	ld.shared.u32 	%r311, [%r87+512];
	st.shared.u32 	[%r87], %r311;
	st.shared.u32 	[%r87+512], %r310;
$L__BB1_96:
	bar.sync 	0;
	ld.shared.u32 	%r131, [%r67];
	ld.shared.u32 	%r132, [%r67+256];
	setp.le.u32 	%p191, %r131, %r132;
	xor.pred  	%p192, %p191, %p1;
	not.pred 	%p193, %p192;
	@%p193 bra 	$L__BB1_98;
	st.shared.u32 	[%r67], %r132;
	st.shared.u32 	[%r67+256], %r131;
	ld.shared.u32 	%r312, [%r70];
	ld.shared.u32 	%r313, [%r70+256];
	st.shared.u32 	[%r70], %r313;
	st.shared.u32 	[%r70+256], %r312;
$L__BB1_98:
	bar.sync 	0;
	ld.shared.u32 	%r133, [%r52];
	ld.shared.u32 	%r134, [%r52+128];
	setp.le.u32 	%p194, %r133, %r134;
	xor.pred  	%p195, %p194, %p1;
	not.pred 	%p196, %p195;
	@%p196 bra 	$L__BB1_100;
	st.shared.u32 	[%r52], %r134;
	st.shared.u32 	[%r52+128], %r133;
	ld.shared.u32 	%r314, [%r55];
	ld.shared.u32 	%r315, [%r55+128];
	st.shared.u32 	[%r55], %r315;
	st.shared.u32 	[%r55+128], %r314;
$L__BB1_100:
	bar.sync 	0;
	ld.shared.u32 	%r135, [%r39];
	ld.shared.u32 	%r136, [%r39+64];
	setp.le.u32 	%p197, %r135, %r136;
	xor.pred  	%p198, %p197, %p1;
	not.pred 	%p199, %p198;
	@%p199 bra 	$L__BB1_102;
	st.shared.u32 	[%r39], %r136;
	st.shared.u32 	[%r39+64], %r135;
	ld.shared.u32 	%r316, [%r42];
	ld.shared.u32 	%r317, [%r42+64];
	st.shared.u32 	[%r42], %r317;
	st.shared.u32 	[%r42+64], %r316;
$L__BB1_102:
	bar.sync 	0;
	ld.shared.u32 	%r137, [%r28];
	ld.shared.u32 	%r138, [%r28+32];
	setp.le.u32 	%p200, %r137, %r138;
	xor.pred  	%p201, %p200, %p1;
	not.pred 	%p202, %p201;
	@%p202 bra 	$L__BB1_104;
	st.shared.u32 	[%r28], %r138;
	st.shared.u32 	[%r28+32], %r137;
	ld.shared.u32 	%r318, [%r31];
	ld.shared.u32 	%r319, [%r31+32];
	st.shared.u32 	[%r31], %r319;
	st.shared.u32 	[%r31+32], %r318;
$L__BB1_104:
	bar.sync 	0;
	ld.shared.u32 	%r139, [%r19];
	ld.shared.u32 	%r140, [%r19+16];
	setp.le.u32 	%p203, %r139, %r140;
	xor.pred  	%p204, %p203, %p1;
	not.pred 	%p205, %p204;
	@%p205 bra 	$L__BB1_106;
	st.shared.u32 	[%r19], %r140;
	st.shared.u32 	[%r19+16], %r139;
	ld.shared.u32 	%r320, [%r22];
	ld.shared.u32 	%r321, [%r22+16];
	st.shared.u32 	[%r22], %r321;
	st.shared.u32 	[%r22+16], %r320;
$L__BB1_106:
	bar.sync 	0;
	ld.shared.u32 	%r141, [%r12];
	ld.shared.u32 	%r142, [%r12+8];
	setp.le.u32 	%p206, %r141, %r142;
	xor.pred  	%p207, %p206, %p1;
	not.pred 	%p208, %p207;
	@%p208 bra 	$L__BB1_108;
	st.shared.u32 	[%r12], %r142;
	st.shared.u32 	[%r12+8], %r141;
	ld.shared.u32 	%r322, [%r15];
	ld.shared.u32 	%r323, [%r15+8];
	st.shared.u32 	[%r15], %r323;
	st.shared.u32 	[%r15+8], %r322;
$L__BB1_108:
	bar.sync 	0;
	ld.shared.u32 	%r143, [%r7];
	ld.shared.u32 	%r144, [%r7+4];
	setp.le.u32 	%p209, %r143, %r144;
	xor.pred  	%p210, %p209, %p1;
	not.pred 	%p211, %p210;
	@%p211 bra 	$L__BB1_110;
	st.shared.u32 	[%r7], %r144;
	st.shared.u32 	[%r7+4], %r143;
	ld.shared.u32 	%r324, [%r10];
	ld.shared.u32 	%r325, [%r10+4];
	st.shared.u32 	[%r10], %r325;
	st.shared.u32 	[%r10+4], %r324;
$L__BB1_110:
	bar.sync 	0;
	ld.shared.u32 	%r326, [%r3];
	st.global.u32 	[%rd1], %r326;
	ld.shared.u32 	%r327, [%r4];
	st.global.u32 	[%rd2], %r327;
	ld.shared.u32 	%r328, [%r3+2048];
	st.global.u32 	[%rd1+2048], %r328;
	ld.shared.u32 	%r329, [%r4+2048];
	st.global.u32 	[%rd2+2048], %r329;
	ret;

}
	// .globl	_Z18bitonicMergeGlobalPjS_S_S_jjjj
.visible .entry _Z18bitonicMergeGlobalPjS_S_S_jjjj(
	.param .u64 .ptr .align 1 _Z18bitonicMergeGlobalPjS_S_S_jjjj_param_0,
	.param .u64 .ptr .align 1 _Z18bitonicMergeGlobalPjS_S_S_jjjj_param_1,
	.param .u64 .ptr .align 1 _Z18bitonicMergeGlobalPjS_S_S_jjjj_param_2,
	.param .u64 .ptr .align 1 _Z18bitonicMergeGlobalPjS_S_S_jjjj_param_3,
	.param .u32 _Z18bitonicMergeGlobalPjS_S_S_jjjj_param_4,
	.param .u32 _Z18bitonicMergeGlobalPjS_S_S_jjjj_param_5,
	.param .u32 _Z18bitonicMergeGlobalPjS_S_S_jjjj_param_6,
	.param .u32 _Z18bitonicMergeGlobalPjS_S_S_jjjj_param_7
)
{
	.reg .pred 	%p<4>;
	.reg .b32 	%r<29>;
	.reg .b64 	%rd<19>;

	ld.param.u64 	%rd1, [_Z18bitonicMergeGlobalPjS_S_S_jjjj_param_0];
	ld.param.u64 	%rd2, [_Z18bitonicMergeGlobalPjS_S_S_jjjj_param_1];
	ld.param.u64 	%rd3, [_Z18bitonicMergeGlobalPjS_S_S_jjjj_param_2];
	ld.param.u64 	%rd4, [_Z18bitonicMergeGlobalPjS_S_S_jjjj_param_3];
	ld.param.u32 	%r1, [_Z18bitonicMergeGlobalPjS_S_S_jjjj_param_4];
	ld.param.u32 	%r2, [_Z18bitonicMergeGlobalPjS_S_S_jjjj_param_5];
	ld.param.u32 	%r3, [_Z18bitonicMergeGlobalPjS_S_S_jjjj_param_6];
	ld.param.u32 	%r4, [_Z18bitonicMergeGlobalPjS_S_S_jjjj_param_7];
	cvta.to.global.u64 	%rd5, %rd4;
	cvta.to.global.u64 	%rd6, %rd3;
	mov.u32 	%r5, %ctaid.x;
	mov.u32 	%r6, %ntid.x;
	mov.u32 	%r7, %tid.x;
	mad.lo.s32 	%r8, %r5, %r6, %r7;
	add.s32 	%r9, %r1, -2;
	and.b32  	%r10, %r2, %r9;
	shr.u32 	%r11, %r10, 1;
	and.b32  	%r12, %r11, %r8;
	setp.ne.s32 	%p1, %r12, 0;
	selp.u32 	%r13, 1, 0, %p1;
	xor.b32  	%r14, %r4, %r13;
	shl.b32 	%r15, %r8, 1;
	add.s32 	%r16, %r3, -1;
	and.b32  	%r17, %r16, %r8;
	sub.s32 	%r18, %r15, %r17;
	mul.wide.u32 	%rd7, %r18, 4;
	add.s64 	%rd8, %rd6, %rd7;
	ld.global.u32 	%r19, [%rd8];
	add.s64 	%rd9, %rd5, %rd7;
	ld.global.u32 	%r20, [%rd9];
	add.s32 	%r21, %r18, %r3;
	mul.wide.u32 	%rd10, %r21, 4;
	add.s64 	%rd11, %rd6, %rd10;
	ld.global.u32 	%r22, [%rd11];
	add.s64 	%rd12, %rd5, %rd10;
	ld.global.u32 	%r23, [%rd12];
	setp.gt.u32 	%p2, %r19, %r22;
	selp.u32 	%r24, 1, 0, %p2;
	setp.eq.s32 	%p3, %r14, %r24;
	selp.b32 	%r25, %r22, %r19, %p3;
	selp.b32 	%r26, %r23, %r20, %p3;
	selp.b32 	%r27, %r19, %r22, %p3;
	selp.b32 	%r28, %r20, %r23, %p3;
	cvta.to.global.u64 	%rd13, %rd1;
	cvta.to.global.u64 	%rd14, %rd2;
	add.s64 	%rd15, %rd13, %rd7;
	st.global.u32 	[%rd15], %r25;
	add.s64 	%rd16, %rd14, %rd7;
	st.global.u32 	[%rd16], %r26;
	add.s64 	%rd17, %rd13, %rd10;
	st.global.u32 	[%rd17], %r27;
	add.s64 	%rd18, %rd14, %rd10;
	st.global.u32 	[%rd18], %r28;
	ret;

}
	// .globl	_Z18bitonicMergeSharedPjS_S_S_jjj
.visible .entry _Z18bitonicMergeSharedPjS_S_S_jjj(
	.param .u64 .ptr .align 1 _Z18bitonicMergeSharedPjS_S_S_jjj_param_0,
	.param .u64 .ptr .align 1 _Z18bitonicMergeSharedPjS_S_S_jjj_param_1,
	.param .u64 .ptr .align 1 _Z18bitonicMergeSharedPjS_S_S_jjj_param_2,
	.param .u64 .ptr .align 1 _Z18bitonicMergeSharedPjS_S_S_jjj_param_3,
	.param .u32 _Z18bitonicMergeSharedPjS_S_S_jjj_param_4,
	.param .u32 _Z18bitonicMergeSharedPjS_S_S_jjj_param_5,
	.param .u32 _Z18bitonicMergeSharedPjS_S_S_jjj_param_6
)
{
	.reg .pred 	%p<22>;
	.reg .b32 	%r<156>;
	.reg .b64 	%rd<14>;
	// demoted variable
	.shared .align 4 .b8 _ZZ18bitonicMergeSharedPjS_S_S_jjjE5s_key[4096];
	// demoted variable
	.shared .align 4 .b8 _ZZ18bitonicMergeSharedPjS_S_S_jjjE5s_val[4096];
	ld.param.u64 	%rd3, [_Z18bitonicMergeSharedPjS_S_S_jjj_param_0];
	ld.param.u64 	%rd4, [_Z18bitonicMergeSharedPjS_S_S_jjj_param_1];
	ld.param.u64 	%rd5, [_Z18bitonicMergeSharedPjS_S_S_jjj_param_2];
	ld.param.u64 	%rd6, [_Z18bitonicMergeSharedPjS_S_S_jjj_param_3];
	ld.param.u32 	%r46, [_Z18bitonicMergeSharedPjS_S_S_jjj_param_4];
	ld.param.u32 	%r47, [_Z18bitonicMergeSharedPjS_S_S_jjj_param_5];
	ld.param.u32 	%r48, [_Z18bitonicMergeSharedPjS_S_S_jjj_param_6];
	cvta.to.global.u64 	%rd7, %rd4;
	cvta.to.global.u64 	%rd8, %rd3;
	cvta.to.global.u64 	%rd9, %rd6;
	cvta.to.global.u64 	%rd10, %rd5;
	mov.u32 	%r49, %ctaid.x;
	shl.b32 	%r50, %r49, 10;
	mov.u32 	%r1, %tid.x;
	or.b32  	%r51, %r50, %r1;
	mul.wide.u32 	%rd11, %r51, 4;
	add.s64 	%rd12, %rd10, %rd11;
	add.s64 	%rd13, %rd9, %rd11;
	add.s64 	%rd1, %rd8, %rd11;
	add.s64 	%rd2, %rd7, %rd11;
	ld.global.u32 	%r52, [%rd12];
	shl.b32 	%r53, %r1, 2;
	mov.u32 	%r54, _ZZ18bitonicMergeSharedPjS_S_S_jjjE5s_key;
	add.s32 	%r2, %r54, %r53;
	st.shared.u32 	[%r2], %r52;
	ld.global.u32 	%r55, [%rd13];
	mov.u32 	%r56, _ZZ18bitonicMergeSharedPjS_S_S_jjjE5s_val;
	add.s32 	%r3, %r56, %r53;
	st.shared.u32 	[%r3], %r55;
	ld.global.u32 	%r57, [%rd12+2048];
	st.shared.u32 	[%r2+2048], %r57;
	ld.global.u32 	%r58, [%rd13+2048];
	st.shared.u32 	[%r3+2048], %r58;
	mov.u32 	%r59, %ntid.x;
	and.b32  	%r60, %r49, 16777215;
	mad.lo.s32 	%r61, %r60, %r59, %r1;
	shr.u32 	%r62, %r46, 1;
	add.s32 	%r63, %r62, -1;
	and.b32  	%r64, %r63, %r61;
	shr.u32 	%r65, %r47, 1;
	and.b32  	%r66, %r64, %r65;
	setp.ne.s32 	%p1, %r66, 0;
	selp.u32 	%r67, 1, 0, %p1;
	xor.b32  	%r4, %r48, %r67;
	shl.b32 	%r5, %r1, 1;
	bar.sync 	0;
	and.b32  	%r68, %r1, 511;
	sub.s32 	%r6, %r5, %r68;
	shl.b32 	%r69, %r6, 2;
	add.s32 	%r7, %r54, %r69;
	ld.shared.u32 	%r8, [%r7];
	ld.shared.u32 	%r9, [%r7+2048];
	setp.gt.u32 	%p2, %r8, %r9;
	selp.u32 	%r70, 1, 0, %p2;
	setp.ne.s32 	%p3, %r4, %r70;
	@%p3 bra 	$L__BB3_2;
	add.s32 	%r73, %r56, %r69;
	st.shared.u32 	[%r7], %r9;
	st.shared.u32 	[%r7+2048], %r8;
	ld.shared.u32 	%r74, [%r73];
	ld.shared.u32 	%r75, [%r73+2048];
	st.shared.u32 	[%r73], %r75;
	st.shared.u32 	[%r73+2048], %r74;
$L__BB3_2:
	bar.sync 	0;
	and.b32  	%r76, %r1, 255;
	sub.s32 	%r10, %r5, %r76;
	shl.b32 	%r77, %r10, 2;
	add.s32 	%r11, %r54, %r77;
	ld.shared.u32 	%r12, [%r11];
	ld.shared.u32 	%r13, [%r11+1024];
	setp.gt.u32 	%p4, %r12, %r13;
	selp.u32 	%r79, 1, 0, %p4;
	setp.ne.s32 	%p5, %r4, %r79;
	@%p5 bra 	$L__BB3_4;
	add.s32 	%r82, %r56, %r77;
	st.shared.u32 	[%r11], %r13;
	st.shared.u32 	[%r11+1024], %r12;
	ld.shared.u32 	%r83, [%r82];
	ld.shared.u32 	%r84, [%r82+1024];
	st.shared.u32 	[%r82], %r84;
	st.shared.u32 	[%r82+1024], %r83;
$L__BB3_4:
	bar.sync 	0;
	and.b32  	%r85, %r1, 127;
	sub.s32 	%r14, %r5, %r85;
	shl.b32 	%r86, %r14, 2;
	add.s32 	%r15, %r54, %r86;
	ld.shared.u32 	%r16, [%r15];
	ld.shared.u32 	%r17, [%r15+512];
	setp.gt.u32 	%p6, %r16, %r17;
	selp.u32 	%r88, 1, 0, %p6;
	setp.ne.s32 	%p7, %r4, %r88;
	@%p7 bra 	$L__BB3_6;
	add.s32 	%r91, %r56, %r86;
	st.shared.u32 	[%r15], %r17;
	st.shared.u32 	[%r15+512], %r16;
	ld.shared.u32 	%r92, [%r91];
	ld.shared.u32 	%r93, [%r91+512];
	st.shared.u32 	[%r91], %r93;
	st.shared.u32 	[%r91+512], %r92;
$L__BB3_6:
	bar.sync 	0;
	and.b32  	%r94, %r1, 63;
	sub.s32 	%r18, %r5, %r94;
	shl.b32 	%r95, %r18, 2;
	add.s32 	%r19, %r54, %r95;
	ld.shared.u32 	%r20, [%r19];
	ld.shared.u32 	%r21, [%r19+256];
	setp.gt.u32 	%p8, %r20, %r21;
	selp.u32 	%r97, 1, 0, %p8;
	setp.ne.s32 	%p9, %r4, %r97;
	@%p9 bra 	$L__BB3_8;
	add.s32 	%r100, %r56, %r95;
	st.shared.u32 	[%r19], %r21;
	st.shared.u32 	[%r19+256], %r20;
	ld.shared.u32 	%r101, [%r100];
	ld.shared.u32 	%r102, [%r100+256];
	st.shared.u32 	[%r100], %r102;
	st.shared.u32 	[%r100+256], %r101;
$L__BB3_8:
	bar.sync 	0;
	and.b32  	%r103, %r1, 31;
	sub.s32 	%r22, %r5, %r103;
	shl.b32 	%r104, %r22, 2;
	add.s32 	%r23, %r54, %r104;
	ld.shared.u32 	%r24, [%r23];
	ld.shared.u32 	%r25, [%r23+128];
	setp.gt.u32 	%p10, %r24, %r25;
	selp.u32 	%r106, 1, 0, %p10;
	setp.ne.s32 	%p11, %r4, %r106;
	@%p11 bra 	$L__BB3_10;
	add.s32 	%r109, %r56, %r104;
	st.shared.u32 	[%r23], %r25;
	st.shared.u32 	[%r23+128], %r24;
	ld.shared.u32 	%r110, [%r109];
	ld.shared.u32 	%r111, [%r109+128];
	st.shared.u32 	[%r109], %r111;
	st.shared.u32 	[%r109+128], %r110;
$L__BB3_10:
	bar.sync 	0;
	and.b32  	%r112, %r1, 15;
	sub.s32 	%r26, %r5, %r112;
	shl.b32 	%r113, %r26, 2;
	add.s32 	%r27, %r54, %r113;
	ld.shared.u32 	%r28, [%r27];
	ld.shared.u32 	%r29, [%r27+64];
	setp.gt.u32 	%p12, %r28, %r29;
	selp.u32 	%r115, 1, 0, %p12;
	setp.ne.s32 	%p13, %r4, %r115;
	@%p13 bra 	$L__BB3_12;
	add.s32 	%r118, %r56, %r113;
	st.shared.u32 	[%r27], %r29;
	st.shared.u32 	[%r27+64], %r28;
	ld.shared.u32 	%r119, [%r118];
	ld.shared.u32 	%r120, [%r118+64];
	st.shared.u32 	[%r118], %r120;
	st.shared.u32 	[%r118+64], %r119;
$L__BB3_12:
	bar.sync 	0;
	and.b32  	%r121, %r1, 7;
	sub.s32 	%r30, %r5, %r121;
	shl.b32 	%r122, %r30, 2;
	add.s32 	%r31, %r54, %r122;
	ld.shared.u32 	%r32, [%r31];
	ld.shared.u32 	%r33, [%r31+32];
	setp.gt.u32 	%p14, %r32, %r33;
	selp.u32 	%r124, 1, 0, %p14;
	setp.ne.s32 	%p15, %r4, %r124;
	@%p15 bra 	$L__BB3_14;
	add.s32 	%r127, %r56, %r122;
	st.shared.u32 	[%r31], %r33;
	st.shared.u32 	[%r31+32], %r32;
	ld.shared.u32 	%r128, [%r127];
	ld.shared.u32 	%r129, [%r127+32];
	st.shared.u32 	[%r127], %r129;
	st.shared.u32 	[%r127+32], %r128;
$L__BB3_14:
	bar.sync 	0;
	and.b32  	%r130, %r1, 3;
	sub.s32 	%r34, %r5, %r130;
	shl.b32 	%r131, %r34, 2;
	add.s32 	%r35, %r54, %r131;
	ld.shared.u32 	%r36, [%r35];
	ld.shared.u32 	%r37, [%r35+16];
	setp.gt.u32 	%p16, %r36, %r37;
	selp.u32 	%r133, 1, 0, %p16;
	setp.ne.s32 	%p17, %r4, %r133;
	@%p17 bra 	$L__BB3_16;
	add.s32 	%r136, %r56, %r131;
	st.shared.u32 	[%r35], %r37;
	st.shared.u32 	[%r35+16], %r36;
	ld.shared.u32 	%r137, [%r136];
	ld.shared.u32 	%r138, [%r136+16];
	st.shared.u32 	[%r136], %r138;
	st.shared.u32 	[%r136+16], %r137;
$L__BB3_16:
	bar.sync 	0;
	and.b32  	%r139, %r1, 1;
	sub.s32 	%r38, %r5, %r139;
	shl.b32 	%r140, %r38, 2;
	add.s32 	%r39, %r54, %r140;
	ld.shared.u32 	%r40, [%r39];
	ld.shared.u32 	%r41, [%r39+8];
	setp.gt.u32 	%p18, %r40, %r41;
	selp.u32 	%r142, 1, 0, %p18;
	setp.ne.s32 	%p19, %r4, %r142;
	@%p19 bra 	$L__BB3_18;
	add.s32 	%r145, %r56, %r140;
	st.shared.u32 	[%r39], %r41;
	st.shared.u32 	[%r39+8], %r40;
	ld.shared.u32 	%r146, [%r145];
	ld.shared.u32 	%r147, [%r145+8];
	st.shared.u32 	[%r145], %r147;
	st.shared.u32 	[%r145+8], %r146;
$L__BB3_18:
	bar.sync 	0;
	add.s32 	%r43, %r2, %r53;
	ld.shared.u32 	%r44, [%r43];
	ld.shared.u32 	%r45, [%r43+4];
	setp.gt.u32 	%p20, %r44, %r45;
	selp.u32 	%r148, 1, 0, %p20;
	setp.ne.s32 	%p21, %r4, %r148;
	@%p21 bra 	$L__BB3_20;
	add.s32 	%r149, %r3, %r53;
	st.shared.u32 	[%r43], %r45;
	st.shared.u32 	[%r43+4], %r44;
	ld.shared.u32 	%r150, [%r149];
	ld.shared.u32 	%r151, [%r149+4];
	st.shared.u32 	[%r149], %r151;
	st.shared.u32 	[%r149+4], %r150;
$L__BB3_20:
	bar.sync 	0;
	ld.shared.u32 	%r152, [%r2];
	st.global.u32 	[%rd1], %r152;
	ld.shared.u32 	%r153, [%r3];
	st.global.u32 	[%rd2], %r153;
	ld.shared.u32 	%r154, [%r2+2048];
	st.global.u32 	[%rd1+2048], %r154;
	ld.shared.u32 	%r155, [%r3+2048];
	st.global.u32 	[%rd2+2048], %r155;
	ret;

}


// ===== COMPILED SASS (sm_100) =====

	.target	sm_100

	.elftype	@"ET_EXEC"


//--------------------- .note.nv.tkinfo           --------------------------
	.section	.note.nv.tkinfo,"",@"SHT_NOTE"
	.sectionflags	@"SHF_NOTE_NV_TKINFO"
	.tkinfo
        /*0018*/ 	.word	0x00000002
        /*0030*/ 	.string	""
        /*0030*/ 	.string	"ptxas"
        /*0030*/ 	.string	"Cuda compilation tools, release 13.0, V13.0.88"
        /*0030*/ 	.string	"Build cuda_13.0.r13.0/compiler.36424714_0"
        /*0030*/ 	.string	"-arch sm_100 -m 64 "



//--------------------- .note.nv.cuinfo           --------------------------
	.section	.note.nv.cuinfo,"",@"SHT_NOTE"
	.sectionflags	@"SHF_NOTE_NV_CUINFO"
        /*0018*/ 	.short	0x0002
        /*001a*/ 	.short	0x0064
        /*001c*/ 	.short	0x0082
	.zero		2


//--------------------- .nv.info                  --------------------------
	.section	.nv.info,"",@"SHT_CUDA_INFO"
	.align	4


	//----- nvinfo : EIATTR_REGCOUNT
	.align		4
        /*0000*/ 	.byte	0x04, 0x2f
        /*0002*/ 	.short	(.L_1 - .L_0)
	.align		4
.L_0:
        /*0004*/ 	.word	index@(_Z17bitonicSortSharedPjS_S_S_jj)
        /*0008*/ 	.word	0x00000015


	//----- nvinfo : EIATTR_FRAME_SIZE
	.align		4
.L_1:
        /*000c*/ 	.byte	0x04, 0x11
        /*000e*/ 	.short	(.L_3 - .L_2)
	.align		4
.L_2:
        /*0010*/ 	.word	index@(_Z17bitonicSortSharedPjS_S_S_jj)
        /*0014*/ 	.word	0x00000000


	//----- nvinfo : EIATTR_REGCOUNT
	.align		4
.L_3:
        /*0018*/ 	.byte	0x04, 0x2f
        /*001a*/ 	.short	(.L_5 - .L_4)
	.align		4
.L_4:
        /*001c*/ 	.word	index@(_Z18bitonicSortShared1PjS_S_S_)
        /*0020*/ 	.word	0x00000020


	//----- nvinfo : EIATTR_FRAME_SIZE
	.align		4
.L_5:
        /*0024*/ 	.byte	0x04, 0x11
        /*0026*/ 	.short	(.L_7 - .L_6)
	.align		4
.L_6:
        /*0028*/ 	.word	index@(_Z18bitonicSortShared1PjS_S_S_)
        /*002c*/ 	.word	0x00000000


	//----- nvinfo : EIATTR_REGCOUNT
	.align		4
.L_7:
        /*0030*/ 	.byte	0x04, 0x2f
        /*0032*/ 	.short	(.L_9 - .L_8)
	.align		4
.L_8:
        /*0034*/ 	.word	index@(_Z18bitonicMergeGlobalPjS_S_S_jjjj)
        /*0038*/ 	.word	0x00000014


	//----- nvinfo : EIATTR_FRAME_SIZE
	.align		4
.L_9:
        /*003c*/ 	.byte	0x04, 0x11
        /*003e*/ 	.short	(.L_11 - .L_10)
	.align		4
.L_10:
        /*0040*/ 	.word	index@(_Z18bitonicMergeGlobalPjS_S_S_jjjj)
        /*0044*/ 	.word	0x00000000


	//----- nvinfo : EIATTR_REGCOUNT
	.align		4
.L_11:
        /*0048*/ 	.byte	0x04, 0x2f
        /*004a*/ 	.short	(.L_13 - .L_12)
	.align		4
.L_12:
        /*004c*/ 	.word	index@(_Z18bitonicMergeSharedPjS_S_S_jjj)
        /*0050*/ 	.word	0x0000001a


	//----- nvinfo : EIATTR_FRAME_SIZE
	.align		4
.L_13:
        /*0054*/ 	.byte	0x04, 0x11
        /*0056*/ 	.short	(.L_15 - .L_14)
	.align		4
.L_14:
        /*0058*/ 	.word	index@(_Z18bitonicMergeSharedPjS_S_S_jjj)
        /*005c*/ 	.word	0x00000000


	//----- nvinfo : EIATTR_MIN_STACK_SIZE
	.align		4
.L_15:
        /*0060*/ 	.byte	0x04, 0x12
        /*0062*/ 	.short	(.L_17 - .L_16)
	.align		4
.L_16:
        /*0064*/ 	.word	index@(_Z18bitonicMergeSharedPjS_S_S_jjj)
        /*0068*/ 	.word	0x00000000


	//----- nvinfo : EIATTR_MIN_STACK_SIZE
	.align		4
.L_17:
        /*006c*/ 	.byte	0x04, 0x12
        /*006e*/ 	.short	(.L_19 - .L_18)
	.align		4
.L_18:
        /*0070*/ 	.word	index@(_Z18bitonicMergeGlobalPjS_S_S_jjjj)
        /*0074*/ 	.word	0x00000000


	//----- nvinfo : EIATTR_MIN_STACK_SIZE
	.align		4
.L_19:
        /*0078*/ 	.byte	0x04, 0x12
        /*007a*/ 	.short	(.L_21 - .L_20)
	.align		4
.L_20:
        /*007c*/ 	.word	index@(_Z18bitonicSortShared1PjS_S_S_)
        /*0080*/ 	.word	0x00000000


	//----- nvinfo : EIATTR_MIN_STACK_SIZE
	.align		4
.L_21:
        /*0084*/ 	.byte	0x04, 0x12
        /*0086*/ 	.short	(.L_23 - .L_22)
	.align		4
.L_22:
        /*0088*/ 	.word	index@(_Z17bitonicSortSharedPjS_S_S_jj)
        /*008c*/ 	.word	0x00000000
.L_23:


//--------------------- .nv.compat                --------------------------
	.section	.nv.compat,"",@"SHT_CUDA_COMPAT_INFO"
	.align	4
        /*0000*/ 	.byte	0x02, 0x09, 0x00, 0x00, 0x02, 0x02, 0x01, 0x00, 0x02, 0x05, 0x05, 0x00, 0x03, 0x07, 0x01, 0x01
        /*0010*/ 	.byte	0x02, 0x03, 0x00, 0x00, 0x02, 0x06, 0x01, 0x00, 0x04, 0x0b, 0x08, 0x00, 0x09, 0x00, 0x00, 0x00
        /*0020*/ 	.byte	0x00, 0x00, 0x00, 0x00


//--------------------- .nv.info._Z18bitonicMergeSharedPjS_S_S_jjj --------------------------
	.section	.nv.info._Z18bitonicMergeSharedPjS_S_S_jjj,"",@"SHT_CUDA_INFO"
	.sectionflags	@""
	.align	4


	//----- nvinfo : EIATTR_CUDA_API_VERSION
	.align		4
        /*0000*/ 	.byte	0x04, 0x37
        /*0002*/ 	.short	(.L_25 - .L_24)
.L_24:
        /*0004*/ 	.word	0x00000082


	//----- nvinfo : EIATTR_KPARAM_INFO
	.align		4
.L_25:
        /*0008*/ 	.byte	0x04, 0x17
        /*000a*/ 	.short	(.L_27 - .L_26)
.L_26:
        /*000c*/ 	.word	0x00000000
        /*0010*/ 	.short	0x0006
        /*0012*/ 	.short	0x0028
        /*0014*/ 	.byte	0x00, 0xf0, 0x11, 0x00


	//----- nvinfo : EIATTR_KPARAM_INFO
	.align		4
.L_27:
        /*0018*/ 	.byte	0x04, 0x17
        /*001a*/ 	.short	(.L_29 - .L_28)
.L_28:
        /*001c*/ 	.word	0x00000000
        /*0020*/ 	.short	0x0005
        /*0022*/ 	.short	0x0024
        /*0024*/ 	.byte	0x00, 0xf0, 0x11, 0x00


	//----- nvinfo : EIATTR_KPARAM_INFO
	.align		4
.L_29:
        /*0028*/ 	.byte	0x04, 0x17
        /*002a*/ 	.short	(.L_31 - .L_30)
.L_30:
        /*002c*/ 	.word	0x00000000
        /*0030*/ 	.short	0x0004
        /*0032*/ 	.short	0x0020
        /*0034*/ 	.byte	0x00, 0xf0, 0x11, 0x00


	//----- nvinfo : EIATTR_KPARAM_INFO
	.align		4
.L_31:
        /*0038*/ 	.byte	0x04, 0x17
        /*003a*/ 	.short	(.L_33 - .L_32)
.L_32:
        /*003c*/ 	.word	0x00000000
        /*0040*/ 	.short	0x0003
        /*0042*/ 	.short	0x0018
        /*0044*/ 	.byte	0x00, 0xf5, 0x21, 0x00


	//----- nvinfo : EIATTR_KPARAM_INFO
	.align		4
.L_33:
        /*0048*/ 	.byte	0x04, 0x17
        /*004a*/ 	.short	(.L_35 - .L_34)
.L_34:
        /*004c*/ 	.word	0x00000000
        /*0050*/ 	.short	0x0002
        /*0052*/ 	.short	0x0010
        /*0054*/ 	.byte	0x00, 0xf5, 0x21, 0x00


	//----- nvinfo : EIATTR_KPARAM_INFO
	.align		4
.L_35:
        /*0058*/ 	.byte	0x04, 0x17
        /*005a*/ 	.short	(.L_37 - .L_36)
.L_36:
        /*005c*/ 	.word	0x00000000
        /*0060*/ 	.short	0x0001
        /*0062*/ 	.short	0x0008
        /*0064*/ 	.byte	0x00, 0xf5, 0x21, 0x00


	//----- nvinfo : EIATTR_KPARAM_INFO
	.align		4
.L_37:
        /*0068*/ 	.byte	0x04, 0x17
        /*006a*/ 	.short	(.L_39 - .L_38)
.L_38:
        /*006c*/ 	.word	0x00000000
        /*0070*/ 	.short	0x0000
        /*0072*/ 	.short	0x0000
        /*0074*/ 	.byte	0x00, 0xf5, 0x21, 0x00


	//----- nvinfo : EIATTR_SPARSE_MMA_MASK
	.align		4
.L_39:
        /*0078*/ 	.byte	0x03, 0x50
        /*007a*/ 	.short	0x0000


	//----- nvinfo : EIATTR_MAXREG_COUNT
	.align		4
        /*007c*/ 	.byte	0x03, 0x1b
        /*007e*/ 	.short	0x00ff


	//----- nvinfo : EIATTR_NUM_BARRIERS
	.align		4
        /*0080*/ 	.byte	0x02, 0x4c
        /*0082*/ 	.byte	0x01
	.zero		1


	//----- nvinfo : EIATTR_MERCURY_ISA_VERSION
	.align		4
        /*0084*/ 	.byte	0x03, 0x5f
        /*0086*/ 	.short	0x0101


	//----- nvinfo : EIATTR_VRC_CTA_INIT_COUNT
	.align		4
        /*0088*/ 	.byte	0x02, 0x4a
	.zero		1
	.zero		1


	//----- nvinfo : EIATTR_EXIT_INSTR_OFFSETS
	.align		4
        /*008c*/ 	.byte	0x04, 0x1c
        /*008e*/ 	.short	(.L_41 - .L_40)


	//   ....[0]....
.L_40:
        /*0090*/ 	.word	0x00000ce0


	//----- nvinfo : EIATTR_CBANK_PARAM_SIZE
	.align		4
.L_41:
        /*0094*/ 	.byte	0x03, 0x19
        /*0096*/ 	.short	0x002c


	//----- nvinfo : EIATTR_PARAM_CBANK
	.align		4
        /*0098*/ 	.byte	0x04, 0x0a
        /*009a*/ 	.short	(.L_43 - .L_42)
	.align		4
.L_42:
        /*009c*/ 	.word	index@(.nv.constant0._Z18bitonicMergeSharedPjS_S_S_jjj)
        /*00a0*/ 	.short	0x0380
        /*00a2*/ 	.short	0x002c


	//----- nvinfo : EIATTR_SW_WAR
	.align		4
.L_43:
        /*00a4*/ 	.byte	0x04, 0x36
        /*00a6*/ 	.short	(.L_45 - .L_44)
.L_44:
        /*00a8*/ 	.word	0x00000008
.L_45:


//--------------------- .nv.info._Z18bitonicMergeGlobalPjS_S_S_jjjj --------------------------
	.section	.nv.info._Z18bitonicMergeGlobalPjS_S_S_jjjj,"",@"SHT_CUDA_INFO"
	.sectionflags	@""
	.align	4


	//----- nvinfo : EIATTR_CUDA_API_VERSION
	.align		4
        /*0000*/ 	.byte	0x04, 0x37
        /*0002*/ 	.short	(.L_47 - .L_46)
.L_46:
        /*0004*/ 	.word	0x00000082


	//----- nvinfo : EIATTR_KPARAM_INFO
	.align		4
.L_47:
        /*0008*/ 	.byte	0x04, 0x17
        /*000a*/ 	.short	(.L_49 - .L_48)
.L_48:
        /*000c*/ 	.word	0x00000000
        /*0010*/ 	.short	0x0007
        /*0012*/ 	.short	0x002c
        /*0014*/ 	.byte	0x00, 0xf0, 0x11, 0x00


	//----- nvinfo : EIATTR_KPARAM_INFO
	.align		4
.L_49:
        /*0018*/ 	.byte	0x04, 0x17
        /*001a*/ 	.short	(.L_51 - .L_50)
.L_50:
        /*001c*/ 	.word	0x00000000
        /*0020*/ 	.short	0x0006
        /*0022*/ 	.short	0x0028
        /*0024*/ 	.byte	0x00, 0xf0, 0x11, 0x00


	//----- nvinfo : EIATTR_KPARAM_INFO
	.align		4
.L_51:
        /*0028*/ 	.byte	0x04, 0x17
        /*002a*/ 	.short	(.L_53 - .L_52)
.L_52:
        /*002c*/ 	.word	0x00000000
        /*0030*/ 	.short	0x0005
        /*0032*/ 	.short	0x0024
        /*0034*/ 	.byte	0x00, 0xf0, 0x11, 0x00


	//----- nvinfo : EIATTR_KPARAM_INFO
	.align		4
.L_53:
        /*0038*/ 	.byte	0x04, 0x17
        /*003a*/ 	.short	(.L_55 - .L_54)
.L_54:
        /*003c*/ 	.word	0x00000000
        /*0040*/ 	.short	0x0004
        /*0042*/ 	.short	0x0020
        /*0044*/ 	.byte	0x00, 0xf0, 0x11, 0x00


	//----- nvinfo : EIATTR_KPARAM_INFO
	.align		4
.L_55:
        /*0048*/ 	.byte	0x04, 0x17
        /*004a*/ 	.short	(.L_57 - .L_56)
.L_56:
        /*004c*/ 	.word	0x00000000
        /*0050*/ 	.short	0x0003
        /*0052*/ 	.short	0x0018
        /*0054*/ 	.byte	0x00, 0xf5, 0x21, 0x00


	//----- nvinfo : EIATTR_KPARAM_INFO
	.align		4
.L_57:
        /*0058*/ 	.byte	0x04, 0x17
        /*005a*/ 	.short	(.L_59 - .L_58)
.L_58:
        /*005c*/ 	.word	0x00000000
        /*0060*/ 	.short	0x0002
        /*0062*/ 	.short	0x0010
        /*0064*/ 	.byte	0x00, 0xf5, 0x21, 0x00


	//----- nvinfo : EIATTR_KPARAM_INFO
	.align		4
.L_59:
        /*0068*/ 	.byte	0x04, 0x17
        /*006a*/ 	.short	(.L_61 - .L_60)
.L_60:
        /*006c*/ 	.word	0x00000000
        /*0070*/ 	.short	0x0001
        /*0072*/ 	.short	0x0008
        /*0074*/ 	.byte	0x00, 0xf5, 0x21, 0x00


	//----- nvinfo : EIATTR_KPARAM_INFO
	.align		4
.L_61:
        /*0078*/ 	.byte	0x04, 0x17
        /*007a*/ 	.short	(.L_63 - .L_62)
.L_62:
        /*007c*/ 	.word	0x00000000
        /*0080*/ 	.short	0x0000
        /*0082*/ 	.short	0x0000
        /*0084*/ 	.byte	0x00, 0xf5, 0x21, 0x00


	//----- nvinfo : EIATTR_SPARSE_MMA_MASK
	.align		4
.L_63:
        /*0088*/ 	.byte	0x03, 0x50
        /*008a*/ 	.short	0x0000


	//----- nvinfo : EIATTR_MAXREG_COUNT
	.align		4
        /*008c*/ 	.byte	0x03, 0x1b
        /*008e*/ 	.short	0x00ff


	//----- nvinfo : EIATTR_MERCURY_ISA_VERSION
	.align		4
        /*0090*/ 	.byte	0x03, 0x5f
        /*0092*/ 	.short	0x0101


	//----- nvinfo : EIATTR_VRC_CTA_INIT_COUNT
	.align		4
        /*0094*/ 	.byte	0x02, 0x4a
	.zero		1
	.zero		1


	//----- nvinfo : EIATTR_EXIT_INSTR_OFFSETS
	.align		4
        /*0098*/ 	.byte	0x04, 0x1c
        /*009a*/ 	.short	(.L_65 - .L_64)


	//   ....[0]....
.L_64:
        /*009c*/ 	.word	0x000002c0


	//----- nvinfo : EIATTR_CBANK_PARAM_SIZE
	.align		4
.L_65:
        /*00a0*/ 	.byte	0x03, 0x19
        /*00a2*/ 	.short	0x0030


	//----- nvinfo : EIATTR_PARAM_CBANK
	.align		4
        /*00a4*/ 	.byte	0x04, 0x0a
        /*00a6*/ 	.short	(.L_67 - .L_66)
	.align		4
.L_66:
        /*00a8*/ 	.word	index@(.nv.constant0._Z18bitonicMergeGlobalPjS_S_S_jjjj)
        /*00ac*/ 	.short	0x0380
        /*00ae*/ 	.short	0x0030


	//----- nvinfo : EIATTR_SW_WAR
	.align		4
.L_67:
        /*00b0*/ 	.byte	0x04, 0x36
        /*00b2*/ 	.short	(.L_69 - .L_68)
.L_68:
        /*00b4*/ 	.word	0x00000008
.L_69:


//--------------------- .nv.info._Z18bitonicSortShared1PjS_S_S_ --------------------------
	.section	.nv.info._Z18bitonicSortShared1PjS_S_S_,"",@"SHT_CUDA_INFO"
	.sectionflags	@""
	.align	4


	//----- nvinfo : EIATTR_CUDA_API_VERSION
	.align		4
        /*0000*/ 	.byte	0x04, 0x37
        /*0002*/ 	.short	(.L_71 - .L_70)
.L_70:
        /*0004*/ 	.word	0x00000082


	//----- nvinfo : EIATTR_KPARAM_INFO
	.align		4
.L_71:
        /*0008*/ 	.byte	0x04, 0x17
        /*000a*/ 	.short	(.L_73 - .L_72)
.L_72:
        /*000c*/ 	.word	0x00000000
        /*0010*/ 	.short	0x0003
        /*0012*/ 	.short	0x0018
        /*0014*/ 	.byte	0x00, 0xf5, 0x21, 0x00


	//----- nvinfo : EIATTR_KPARAM_INFO
	.align		4
.L_73:
        /*0018*/ 	.byte	0x04, 0x17
        /*001a*/ 	.short	(.L_75 - .L_74)
.L_74:
        /*001c*/ 	.word	0x00000000
        /*0020*/ 	.short	0x0002
        /*0022*/ 	.short	0x0010
        /*0024*/ 	.byte	0x00, 0xf5, 0x21, 0x00


	//----- nvinfo : EIATTR_KPARAM_INFO
	.align		4
.L_75:
        /*0028*/ 	.byte	0x04, 0x17
        /*002a*/ 	.short	(.L_77 - .L_76)
.L_76:
        /*002c*/ 	.word	0x00000000
        /*0030*/ 	.short	0x0001
        /*0032*/ 	.short	0x0008
        /*0034*/ 	.byte	0x00, 0xf5, 0x21, 0x00


	//----- nvinfo : EIATTR_KPARAM_INFO
	.align		4
.L_77:
        /*0038*/ 	.byte	0x04, 0x17
        /*003a*/ 	.short	(.L_79 - .L_78)
.L_78:
        /*003c*/ 	.word	0x00000000
        /*0040*/ 	.short	0x0000
        /*0042*/ 	.short	0x0000
        /*0044*/ 	.byte	0x00, 0xf5, 0x21, 0x00


	//----- nvinfo : EIATTR_SPARSE_MMA_MASK
	.align		4
.L_79:
        /*0048*/ 	.byte	0x03, 0x50
        /*004a*/ 	.short	0x0000


	//----- nvinfo : EIATTR_MAXREG_COUNT
	.align		4
        /*004c*/ 	.byte	0x03, 0x1b
        /*004e*/ 	.short	0x00ff


	//----- nvinfo : EIATTR_NUM_BARRIERS
	.align		4
        /*0050*/ 	.byte	0x02, 0x4c
        /*0052*/ 	.byte	0x01
	.zero		1


	//----- nvinfo : EIATTR_MERCURY_ISA_VERSION
	.align		4
        /*0054*/ 	.byte	0x03, 0x5f
        /*0056*/ 	.short	0x0101


	//----- nvinfo : EIATTR_VRC_CTA_INIT_COUNT
	.align		4
        /*0058*/ 	.byte	0x02, 0x4a
	.zero		1
	.zero		1


	//----- nvinfo : EIATTR_EXIT_INSTR_OFFSETS
	.align		4
        /*005c*/ 	.byte	0x04, 0x1c
        /*005e*/ 	.short	(.L_81 - .L_80)


	//   ....[0]....
.L_80:
        /*0060*/ 	.word	0x00002ae0


	//----- nvinfo : EIATTR_CBANK_PARAM_SIZE
	.align		4
.L_81:
        /*0064*/ 	.byte	0x03, 0x19
        /*0066*/ 	.short	0x0020


	//----- nvinfo : EIATTR_PARAM_CBANK
	.align		4
        /*0068*/ 	.byte	0x04, 0x0a
        /*006a*/ 	.short	(.L_83 - .L_82)
	.align		4
.L_82:
        /*006c*/ 	.word	index@(.nv.constant0._Z18bitonicSortShared1PjS_S_S_)
        /*0070*/ 	.short	0x0380
        /*0072*/ 	.short	0x0020


	//----- nvinfo : EIATTR_SW_WAR
	.align		4
.L_83:
        /*0074*/ 	.byte	0x04, 0x36
        /*0076*/ 	.short	(.L_85 - .L_84)
.L_84:
        /*0078*/ 	.word	0x00000008
.L_85:


//--------------------- .nv.info._Z17bitonicSortSharedPjS_S_S_jj --------------------------
	.section	.nv.info._Z17bitonicSortSharedPjS_S_S_jj,"",@"SHT_CUDA_INFO"
	.sectionflags	@""
	.align	4


	//----- nvinfo : EIATTR_CUDA_API_VERSION
	.align		4
        /*0000*/ 	.byte	0x04, 0x37
        /*0002*/ 	.short	(.L_87 - .L_86)
.L_86:
        /*0004*/ 	.word	0x00000082


	//----- nvinfo : EIATTR_KPARAM_INFO
	.align		4
.L_87:
        /*0008*/ 	.byte	0x04, 0x17
        /*000a*/ 	.short	(.L_89 - .L_88)
.L_88:
        /*000c*/ 	.word	0x00000000
        /*0010*/ 	.short	0x0005
        /*0012*/ 	.short	0x0024
        /*0014*/ 	.byte	0x00, 0xf0, 0x11, 0x00


	//----- nvinfo : EIATTR_KPARAM_INFO
	.align		4
.L_89:
        /*0018*/ 	.byte	0x04, 0x17
        /*001a*/ 	.short	(.L_91 - .L_90)
.L_90:
        /*001c*/ 	.word	0x00000000
        /*0020*/ 	.short	0x0004
        /*0022*/ 	.short	0x0020
        /*0024*/ 	.byte	0x00, 0xf0, 0x11, 0x00


	//----- nvinfo : EIATTR_KPARAM_INFO
	.align		4
.L_91:
        /*0028*/ 	.byte	0x04, 0x17
        /*002a*/ 	.short	(.L_93 - .L_92)
.L_92:
        /*002c*/ 	.word	0x00000000
        /*0030*/ 	.short	0x0003
        /*0032*/ 	.short	0x0018
        /*0034*/ 	.byte	0x00, 0xf5, 0x21, 0x00


	//----- nvinfo : EIATTR_KPARAM_INFO
	.align		4
.L_93:
        /*0038*/ 	.byte	0x04, 0x17
        /*003a*/ 	.short	(.L_95 - .L_94)
.L_94:
        /*003c*/ 	.word	0x00000000
        /*0040*/ 	.short	0x0002
        /*0042*/ 	.short	0x0010
        /*0044*/ 	.byte	0x00, 0xf5, 0x21, 0x00


	//----- nvinfo : EIATTR_KPARAM_INFO
	.align		4
.L_95:
        /*0048*/ 	.byte	0x04, 0x17
        /*004a*/ 	.short	(.L_97 - .L_96)
.L_96:
        /*004c*/ 	.word	0x00000000
        /*0050*/ 	.short	0x0001
        /*0052*/ 	.short	0x0008
        /*0054*/ 	.byte	0x00, 0xf5, 0x21, 0x00


	//----- nvinfo : EIATTR_KPARAM_INFO
	.align		4
.L_97:
        /*0058*/ 	.byte	0x04, 0x17
        /*005a*/ 	.short	(.L_99 - .L_98)
.L_98:
        /*005c*/ 	.word	0x00000000
        /*0060*/ 	.short	0x0000
        /*0062*/ 	.short	0x0000
        /*0064*/ 	.byte	0x00, 0xf5, 0x21, 0x00


	//----- nvinfo : EIATTR_SPARSE_MMA_MASK
	.align		4
.L_99:
        /*0068*/ 	.byte	0x03, 0x50
        /*006a*/ 	.short	0x0000


	//----- nvinfo : EIATTR_MAXREG_COUNT
	.align		4
        /*006c*/ 	.byte	0x03, 0x1b
        /*006e*/ 	.short	0x00ff


	//----- nvinfo : EIATTR_NUM_BARRIERS
	.align		4
        /*0070*/ 	.byte	0x02, 0x4c
        /*0072*/ 	.byte	0x01
	.zero		1


	//----- nvinfo : EIATTR_MERCURY_ISA_VERSION
	.align		4
        /*0074*/ 	.byte	0x03, 0x5f
        /*0076*/ 	.short	0x0101


	//----- nvinfo : EIATTR_VRC_CTA_INIT_COUNT
	.align		4
        /*0078*/ 	.byte	0x02, 0x4a
	.zero		1
	.zero		1


	//----- nvinfo : EIATTR_EXIT_INSTR_OFFSETS
	.align		4
        /*007c*/ 	.byte	0x04, 0x1c
        /*007e*/ 	.short	(.L_101 - .L_100)


	//   ....[0]....
.L_100:
        /*0080*/ 	.word	0x00000710


	//----- nvinfo : EIATTR_CRS_STACK_SIZE
	.align		4
.L_101:
        /*0084*/ 	.byte	0x04, 0x1e
        /*0086*/ 	.short	(.L_103 - .L_102)
.L_102:
        /*0088*/ 	.word	0x00000000


	//----- nvinfo : EIATTR_CBANK_PARAM_SIZE
	.align		4
.L_103:
        /*008c*/ 	.byte	0x03, 0x19
        /*008e*/ 	.short	0x0028


	//----- nvinfo : EIATTR_PARAM_CBANK
	.align		4
        /*0090*/ 	.byte	0x04, 0x0a
        /*0092*/ 	.short	(.L_105 - .L_104)
	.align		4
.L_104:
        /*0094*/ 	.word	index@(.nv.constant0._Z17bitonicSortSharedPjS_S_S_jj)
        /*0098*/ 	.short	0x0380
        /*009a*/ 	.short	0x0028


	//----- nvinfo : EIATTR_SW_WAR
	.align		4
.L_105:
        /*009c*/ 	.byte	0x04, 0x36
        /*009e*/ 	.short	(.L_107 - .L_106)
.L_106:
        /*00a0*/ 	.word	0x00000008
.L_107:


//--------------------- .nv.callgraph             --------------------------
	.section	.nv.callgraph,"",@"SHT_CUDA_CALLGRAPH"
	.align	4
	.sectionentsize	8
	.align		4
        /*0000*/ 	.word	0x00000000
	.align		4
        /*0004*/ 	.word	0xffffffff
	.align		4
        /*0008*/ 	.word	0x00000000
	.align		4
        /*000c*/ 	.word	0xfffffffe
	.align		4
        /*0010*/ 	.word	0x00000000
	.align		4
        /*0014*/ 	.word	0xfffffffd
	.align		4
        /*0018*/ 	.word	0x00000000
	.align		4
        /*001c*/ 	.word	0xfffffffc


//--------------------- .text._Z18bitonicMergeSharedPjS_S_S_jjj --------------------------
	.section	.text._Z18bitonicMergeSharedPjS_S_S_jjj,"ax",@progbits
	.align	128
        .global         _Z18bitonicMergeSharedPjS_S_S_jjj
        .type           _Z18bitonicMergeSharedPjS_S_S_jjj,@function
        .size           _Z18bitonicMergeSharedPjS_S_S_jjj,(.L_x_14 - _Z18bitonicMergeSharedPjS_S_S_jjj)
        .other          _Z18bitonicMergeSharedPjS_S_S_jjj,@"STO_CUDA_ENTRY STV_DEFAULT"
_Z18bitonicMergeSharedPjS_S_S_jjj:
.text._Z18bitonicMergeSharedPjS_S_S_jjj:
[----:B------:R-:W-:Y:S01]  /*0000*/  LDC R1, c[0x0][0x37c] ;  /* 0x0000df00ff017b82 */ /* 0x000fe20000000800 */
[----:B------:R-:W0:Y:S07]  /*0010*/  S2R R2, SR_TID.X ;  /* 0x0000000000027919 */ /* 0x000e2e0000002100 */
[----:B------:R-:W1:Y:S01]  /*0020*/  S2UR UR7, SR_CTAID.X ;  /* 0x00000000000779c3 */ /* 0x000e620000002500 */
[----:B------:R-:W2:Y:S07]  /*0030*/  LDCU.64 UR8, c[0x0][0x358] ;  /* 0x00006b00ff0877ac */ /* 0x000eae0008000a00 */
[----:B------:R-:W3:Y:S08]  /*0040*/  LDC.64 R6, c[0x0][0x390] ;  /* 0x0000e400ff067b82 */ /* 0x000ef00000000a00 */
[----:B------:R-:W4:Y:S01]  /*0050*/  LDC.64 R8, c[0x0][0x398] ;  /* 0x0000e600ff087b82 */ /* 0x000f220000000a00 */
[----:B-1----:R-:W-:-:S07]  /*0060*/  USHF.L.U32 UR4, UR7, 0xa, URZ ;  /* 0x0000000a07047899 */ /* 0x002fce00080006ff */
[----:B------:R-:W1:Y:S01]  /*0070*/  S2UR UR6, SR_CgaCtaId ;  /* 0x00000000000679c3 */ /* 0x000e620000008800 */
[----:B0-----:R-:W-:-:S07]  /*0080*/  LOP3.LUT R0, R2, UR4, RZ, 0xfc, !PT ;  /* 0x0000000402007c12 */ /* 0x001fce000f8efcff */
[----:B------:R-:W0:Y:S01]  /*0090*/  LDC.64 R16, c[0x0][0x3a0] ;  /* 0x0000e800ff107b82 */ /* 0x000e220000000a00 */
[----:B---3--:R-:W-:-:S04]  /*00a0*/  IMAD.WIDE.U32 R6, R0, 0x4, R6 ;  /* 0x0000000400067825 */ /* 0x008fc800078e0006 */
[----:B----4-:R-:W-:Y:S01]  /*00b0*/  IMAD.WIDE.U32 R8, R0, 0x4, R8 ;  /* 0x0000000400087825 */ /* 0x010fe200078e0008 */
[----:B--2---:R-:W2:Y:S04]  /*00c0*/  LDG.E R4, desc[UR8][R6.64] ;  /* 0x0000000806047981 */ /* 0x004ea8000c1e1900 */
[----:B------:R-:W3:Y:S04]  /*00d0*/  LDG.E R10, desc[UR8][R8.64] ;  /* 0x00000008080a7981 */ /* 0x000ee8000c1e1900 */
[----:B------:R0:W4:Y:S04]  /*00e0*/  LDG.E R12, desc[UR8][R6.64+0x800] ;  /* 0x00080008060c7981 */ /* 0x000128000c1e1900 */
[----:B------:R5:W4:Y:S01]  /*00f0*/  LDG.E R14, desc[UR8][R8.64+0x800] ;  /* 0x00080008080e7981 */ /* 0x000b22000c1e1900 */
[----:B------:R-:W-:Y:S01]  /*0100*/  UMOV UR4, 0x400 ;  /* 0x0000040000047882 */ /* 0x000fe20000000000 */
[----:B------:R-:W-:Y:S01]  /*0110*/  LOP3.LUT R5, R2, 0x1ff, RZ, 0xc0, !PT ;  /* 0x000001ff02057812 */ /* 0x000fe200078ec0ff */
[----:B------:R-:W-:Y:S01]  /*0120*/  UIADD3 UR5, UPT, UPT, UR4, 0x1000, URZ ;  /* 0x0000100004057890 */ /* 0x000fe2000fffe0ff */
[----:B------:R-:W4:Y:S01]  /*0130*/  LDC R15, c[0x0][0x360] ;  /* 0x0000d800ff0f7b82 */ /* 0x000f220000000800 */
[----:B-1----:R-:W-:Y:S01]  /*0140*/  ULEA UR4, UR6, UR4, 0x18 ;  /* 0x0000000406047291 */ /* 0x002fe2000f8ec0ff */
[----:B0-----:R-:W-:Y:S01]  /*0150*/  LEA.HI R7, R16, 0xffffffff, RZ, 0x1f ;  /* 0xffffffff10077811 */ /* 0x001fe200078ff8ff */
[----:B------:R-:W-:Y:S01]  /*0160*/  ULEA UR5, UR6, UR5, 0x18 ;  /* 0x0000000506057291 */ /* 0x000fe2000f8ec0ff */
[C---:B------:R-:W-:Y:S01]  /*0170*/  IMAD R11, R2.reuse, 0x2, -R5 ;  /* 0x00000002020b7824 */ /* 0x040fe200078e0a05 */
[----:B------:R-:W-:Y:S01]  /*0180*/  ULOP3.LUT UR6, UR7, 0xffffff, URZ, 0xc0, !UPT ;  /* 0x00ffffff07067892 */ /* 0x000fe2000f8ec0ff */
[----:B------:R-:W-:Y:S01]  /*0190*/  SHF.R.U32.HI R6, RZ, 0x1, R17 ;  /* 0x00000001ff067819 */ /* 0x000fe20000011611 */
[----:B------:R-:W0:Y:S01]  /*01a0*/  LDCU UR7, c[0x0][0x3a8] ;  /* 0x00007500ff0777ac */ /* 0x000e220008000800 */
[----:B------:R-:W-:-:S02]  /*01b0*/  LEA R3, R2, UR4, 0x2 ;  /* 0x0000000402037c11 */ /* 0x000fc4000f8e10ff */
[----:B------:R-:W-:Y:S02]  /*01c0*/  LEA R5, R2, UR5, 0x2 ;  /* 0x0000000502057c11 */ /* 0x000fe4000f8e10ff */
[----:B-----5:R-:W-:Y:S01]  /*01d0*/  LEA R8, R11, UR4, 0x2 ;  /* 0x000000040b087c11 */ /* 0x020fe2000f8e10ff */
[----:B--2---:R1:W-:Y:S04]  /*01e0*/  STS [R3], R4 ;  /* 0x0000000403007388 */ /* 0x0043e80000000800 */
[----:B---3--:R-:W-:Y:S04]  /*01f0*/  STS [R5], R10 ;  /* 0x0000000a05007388 */ /* 0x008fe80000000800 */
[----:B----4-:R-:W-:Y:S01]  /*0200*/  STS [R3+0x800], R12 ;  /* 0x0008000c03007388 */ /* 0x010fe20000000800 */
[----:B-1----:R-:W-:-:S03]  /*0210*/  IMAD R4, R15, UR6, R2 ;  /* 0x000000060f047c24 */ /* 0x002fc6000f8e0202 */
[----:B------:R-:W-:Y:S01]  /*0220*/  STS [R5+0x800], R14 ;  /* 0x0008000e05007388 */ /* 0x000fe20000000800 */
[----:B------:R-:W-:Y:S01]  /*0230*/  BAR.SYNC.DEFER_BLOCKING 0x0 ;  /* 0x0000000000007b1d */ /* 0x000fe20000010000 */
[----:B------:R-:W-:-:S04]  /*0240*/  LOP3.LUT P0, RZ, R6, R7, R4, 0x80, !PT ;  /* 0x0000000706ff7212 */ /* 0x000fc80007808004 */
[----:B------:R-:W-:-:S04]  /*0250*/  SEL R4, RZ, 0x1, !P0 ;  /* 0x00000001ff047807 */ /* 0x000fc80004000000 */
[----:B0-----:R-:W-:Y:S01]  /*0260*/  LOP3.LUT R4, R4, UR7, RZ, 0x3c, !PT ;  /* 0x0000000704047c12 */ /* 0x001fe2000f8e3cff */
[----:B------:R-:W-:Y:S04]  /*0270*/  LDS R9, [R8] ;  /* 0x0000000008097984 */ /* 0x000fe80000000800 */
[----:B------:R-:W0:Y:S02]  /*0280*/  LDS R13, [R8+0x800] ;  /* 0x00080000080d7984 */ /* 0x000e240000000800 */
[----:B0-----:R-:W-:-:S04]  /*0290*/  ISETP.GT.U32.AND P0, PT, R9, R13, PT ;  /* 0x0000000d0900720c */ /* 0x001fc80003f04070 */
[----:B------:R-:W-:-:S04]  /*02a0*/  SEL R7, RZ, 0x1, !P0 ;  /* 0x00000001ff077807 */ /* 0x000fc80004000000 */
[----:B------:R-:W-:Y:S02]  /*02b0*/  ISETP.NE.AND P0, PT, R4, R7, PT ;  /* 0x000000070400720c */ /* 0x000fe40003f05270 */
[----:B------:R-:W-:-:S05]  /*02c0*/  LOP3.LUT R7, R2, 0xff, RZ, 0xc0, !PT ;  /* 0x000000ff02077812 */ /* 0x000fca00078ec0ff */
[----:B------:R-:W-:-:S05]  /*02d0*/  IMAD R7, R2, 0x2, -R7 ;  /* 0x0000000202077824 */ /* 0x000fca00078e0a07 */
[----:B------:R-:W-:Y:S01]  /*02e0*/  LEA R12, R7, UR4, 0x2 ;  /* 0x00000004070c7c11 */ /* 0x000fe2000f8e10ff */
[----:B------:R-:W-:Y:S01]  /*02f0*/  @!P0 STS [R8], R13 ;  /* 0x0000000d08008388 */ /* 0x000fe20000000800 */
[----:B------:R-:W-:-:S03]  /*0300*/  @!P0 LEA R11, R11, UR5, 0x2 ;  /* 0x000000050b0b8c11 */ /* 0x000fc6000f8e10ff */
[----:B------:R-:W-:Y:S04]  /*0310*/  @!P0 STS [R8+0x800], R9 ;  /* 0x0008000908008388 */ /* 0x000fe80000000800 */
[----:B------:R-:W0:Y:S04]  /*0320*/  @!P0 LDS R10, [R11+0x800] ;  /* 0x000800000b0a8984 */ /* 0x000e280000000800 */
[----:B------:R-:W1:Y:S04]  /*0330*/  @!P0 LDS R6, [R11] ;  /* 0x000000000b068984 */ /* 0x000e680000000800 */
[----:B0-----:R-:W-:Y:S04]  /*0340*/  @!P0 STS [R11], R10 ;  /* 0x0000000a0b008388 */ /* 0x001fe80000000800 */
[----:B-1----:R-:W-:Y:S01]  /*0350*/  @!P0 STS [R11+0x800], R6 ;  /* 0x000800060b008388 */ /* 0x002fe20000000800 */
[----:B------:R-:W-:Y:S06]  /*0360*/  BAR.SYNC.DEFER_BLOCKING 0x0 ;  /* 0x0000000000007b1d */ /* 0x000fec0000010000 */
        /* <DEDUP_REMOVED lines=14> */
[----:B-1----:R0:W-:Y:S01]  /*0450*/  @!P0 STS [R7+0x400], R6 ;  /* 0x0004000607008388 */ /* 0x0021e20000000800 */
[----:B------:R-:W-:Y:S01]  /*0460*/  BAR.SYNC.DEFER_BLOCKING 0x0 ;  /* 0x0000000000007b1d */ /* 0x000fe20000010000 */
[----:B0-----:R-:W-:-:S05]  /*0470*/  LOP3.LUT R7, R2, 0x3f, RZ, 0xc0, !PT ;  /* 0x0000003f02077812 */ /* 0x001fca00078ec0ff */
[----:B------:R-:W-:-:S05]  /*0480*/  IMAD R7, R2, 0x2, -R7 ;  /* 0x0000000202077824 */ /* 0x000fca00078e0a07 */
[----:B------:R-:W-:Y:S01]  /*0490*/  LEA R12, R7, UR4, 0x2 ;  /* 0x00000004070c7c11 */ /* 0x000fe2000f8e10ff */
[----:B------:R-:W-:Y:S04]  /*04a0*/  LDS R11, [R10] ;  /* 0x000000000a0b7984 */ /* 0x000fe80000000800 */
[----:B------:R-:W0:Y:S02]  /*04b0*/  LDS R13, [R10+0x200] ;  /* 0x000200000a0d7984 */ /* 0x000e240000000800 */
[----:B0-----:R-:W-:-:S04]  /*04c0*/  ISETP.GT.U32.AND P0, PT, R11, R13, PT ;  /* 0x0000000d0b00720c */ /* 0x001fc80003f04070 */
[----:B------:R-:W-:-:S04]  /*04d0*/  SEL R15, RZ, 0x1, !P0 ;  /* 0x00000001ff0f7807 */ /* 0x000fc80004000000 */
[----:B------:R-:W-:-:S13]  /*04e0*/  ISETP.NE.AND P0, PT, R4, R15, PT ;  /* 0x0000000f0400720c */ /* 0x000fda0003f05270 */
[----:B------:R-:W-:Y:S01]  /*04f0*/  @!P0 LEA R9, R9, UR5, 0x2 ;  /* 0x0000000509098c11 */ /* 0x000fe2000f8e10ff */
[----:B------:R-:W-:Y:S04]  /*0500*/  @!P0 STS [R10], R13 ;  /* 0x0000000d0a008388 */ /* 0x000fe80000000800 */
        /* <DEDUP_REMOVED lines=80> */
[----:B------:R0:W-:Y:S04]  /*0a10*/  @!P0 STS [R12+0x10], R15 ;  /* 0x0000100f0c008388 */ /* 0x0001e80000000800 */
[----:B------:R-:W1:Y:S04]  /*0a20*/  @!P0 LDS R8, [R7+0x10] ;  /* 0x0000100007088984 */ /* 0x000e680000000800 */
[----:B------:R-:W2:Y:S01]  /*0a30*/  @!P0 LDS R6, [R7] ;  /* 0x0000000007068984 */ /* 0x000ea20000000800 */
[----:B0-----:R-:W-:-:S03]  /*0a40*/  IMAD R12, R2, 0x4, R3 ;  /* 0x00000004020c7824 */ /* 0x001fc600078e0203 */
[----:B-1----:R-:W-:Y:S04]  /*0a50*/  @!P0 STS [R7], R8 ;  /* 0x0000000807008388 */ /* 0x002fe80000000800 */
[----:B--2---:R-:W-:Y:S01]  /*0a60*/  @!P0 STS [R7+0x10], R6 ;  /* 0x0000100607008388 */ /* 0x004fe20000000800 */
[----:B------:R-:W-:Y:S06]  /*0a70*/  BAR.SYNC.DEFER_BLOCKING 0x0 ;  /* 0x0000000000007b1d */ /* 0x000fec0000010000 */
        /* <DEDUP_REMOVED lines=12> */
[----:B------:R-:W-:Y:S08]  /*0b40*/  BAR.SYNC.DEFER_BLOCKING 0x0 ;  /* 0x0000000000007b1d */ /* 0x000ff00000010000 */
[----:B0-----:R-:W0:Y:S01]  /*0b50*/  LDC.64 R8, c[0x0][0x388] ;  /* 0x0000e200ff087b82 */ /* 0x001e220000000a00 */
[----:B------:R-:W-:Y:S04]  /*0b60*/  LDS R15, [R12] ;  /* 0x000000000c0f7984 */ /* 0x000fe80000000800 */
[----:B------:R-:W1:Y:S01]  /*0b70*/  LDS R7, [R12+0x4] ;  /* 0x000004000c077984 */ /* 0x000e620000000800 */
[----:B0-----:R-:W-:Y:S01]  /*0b80*/  IMAD.WIDE.U32 R8, R0, 0x4, R8 ;  /* 0x0000000400087825 */ /* 0x001fe200078e0008 */
[----:B-1----:R-:W-:-:S04]  /*0b90*/  ISETP.GT.U32.AND P0, PT, R15, R7, PT ;  /* 0x000000070f00720c */ /* 0x002fc80003f04070 */
[----:B------:R-:W-:-:S04]  /*0ba0*/  SEL R13, RZ, 0x1, !P0 ;  /* 0x00000001ff0d7807 */ /* 0x000fc80004000000 */
[----:B------:R-:W-:-:S13]  /*0bb0*/  ISETP.NE.AND P0, PT, R4, R13, PT ;  /* 0x0000000d0400720c */ /* 0x000fda0003f05270 */
[----:B------:R-:W-:Y:S01]  /*0bc0*/  @!P0 IMAD R2, R2, 0x4, R5 ;  /* 0x0000000402028824 */ /* 0x000fe200078e0205 */
[----:B------:R0:W-:Y:S04]  /*0bd0*/  @!P0 STS [R12], R7 ;  /* 0x000000070c008388 */ /* 0x0001e80000000800 */
[----:B------:R-:W-:Y:S04]  /*0be0*/  @!P0 STS [R12+0x4], R15 ;  /* 0x0000040f0c008388 */ /* 0x000fe80000000800 */
[----:B------:R-:W1:Y:S01]  /*0bf0*/  @!P0 LDS R13, [R2+0x4] ;  /* 0x00000400020d8984 */ /* 0x000e620000000800 */
[----:B0-----:R-:W0:Y:S03]  /*0c00*/  LDC.64 R6, c[0x0][0x380] ;  /* 0x0000e000ff067b82 */ /* 0x001e260000000a00 */
[----:B------:R-:W2:Y:S01]  /*0c10*/  @!P0 LDS R11, [R2] ;  /* 0x00000000020b8984 */ /* 0x000ea20000000800 */
[----:B0-----:R-:W-:-:S03]  /*0c20*/  IMAD.WIDE.U32 R6, R0, 0x4, R6 ;  /* 0x0000000400067825 */ /* 0x001fc600078e0006 */
[----:B-1----:R-:W-:Y:S04]  /*0c30*/  @!P0 STS [R2], R13 ;  /* 0x0000000d02008388 */ /* 0x002fe80000000800 */
[----:B--2---:R-:W-:Y:S01]  /*0c40*/  @!P0 STS [R2+0x4], R11 ;  /* 0x0000040b02008388 */ /* 0x004fe20000000800 */
[----:B------:R-:W-:Y:S06]  /*0c50*/  BAR.SYNC.DEFER_BLOCKING 0x0 ;  /* 0x0000000000007b1d */ /* 0x000fec0000010000 */
[----:B------:R-:W0:Y:S04]  /*0c60*/  LDS R17, [R3] ;  /* 0x0000000003117984 */ /* 0x000e280000000800 */
[----:B------:R-:W1:Y:S04]  /*0c70*/  LDS R19, [R5] ;  /* 0x0000000005137984 */ /* 0x000e680000000800 */
[----:B------:R-:W2:Y:S04]  /*0c80*/  LDS R21, [R3+0x800] ;  /* 0x0008000003157984 */ /* 0x000ea80000000800 */
[----:B------:R-:W3:Y:S04]  /*0c90*/  LDS R23, [R5+0x800] ;  /* 0x0008000005177984 */ /* 0x000ee80000000800 */
[----:B0-----:R-:W-:Y:S04]  /*0ca0*/  STG.E desc[UR8][R6.64], R17 ;  /* 0x0000001106007986 */ /* 0x001fe8000c101908 */
[----:B-1----:R-:W-:Y:S04]  /*0cb0*/  STG.E desc[UR8][R8.64], R19 ;  /* 0x0000001308007986 */ /* 0x002fe8000c101908 */
[----:B--2---:R-:W-:Y:S04]  /*0cc0*/  STG.E desc[UR8][R6.64+0x800], R21 ;  /* 0x0008001506007986 */ /* 0x004fe8000c101908 */
[----:B---3--:R-:W-:Y:S01]  /*0cd0*/  STG.E desc[UR8][R8.64+0x800], R23 ;  /* 0x0008001708007986 */ /* 0x008fe2000c101908 */
[----:B------:R-:W-:Y:S05]  /*0ce0*/  EXIT ;  /* 0x000000000000794d */ /* 0x000fea0003800000 */
.L_x_0:
[----:B------:R-:W-:-:S00]  /*0cf0*/  BRA `(.L_x_0) ;  /* 0xfffffffc00fc7947 */ /* 0x000fc0000383ffff */
[----:B------:R-:W-:-:S00]  /*0d00*/  NOP ;  /* 0x0000000000007918 */ /* 0x000fc00000000000 */
[----:B------:R-:W-:-:S00]  /*0d10*/  NOP ;  /* 0x0000000000007918 */ /* 0x000fc00000000000 */
[----:B------:R-:W-:-:S00]  /*0d20*/  NOP ;  /* 0x0000000000007918 */ /* 0x000fc00000000000 */
[----:B------:R-:W-:-:S00]  /*0d30*/  NOP ;  /* 0x0000000000007918 */ /* 0x000fc00000000000 */
[----:B------:R-:W-:-:S00]  /*0d40*/  NOP ;  /* 0x0000000000007918 */ /* 0x000fc00000000000 */
[----:B------:R-:W-:-:S00]  /*0d50*/  NOP ;  /* 0x0000000000007918 */ /* 0x000fc00000000000 */
[----:B------:R-:W-:-:S00]  /*0d60*/  NOP ;  /* 0x0000000000007918 */ /* 0x000fc00000000000 */
[----:B------:R-:W-:-:S00]  /*0d70*/  NOP ;  /* 0x0000000000007918 */ /* 0x000fc00000000000 */
.L_x_14:


//--------------------- .text._Z18bitonicMergeGlobalPjS_S_S_jjjj --------------------------
	.section	.text._Z18bitonicMergeGlobalPjS_S_S_jjjj,"ax",@progbits
	.align	128
        .global         _Z18bitonicMergeGlobalPjS_S_S_jjjj
        .type           _Z18bitonicMergeGlobalPjS_S_S_jjjj,@function
        .size           _Z18bitonicMergeGlobalPjS_S_S_jjjj,(.L_x_15 - _Z18bitonicMergeGlobalPjS_S_S_jjjj)
        .other          _Z18bitonicMergeGlobalPjS_S_S_jjjj,@"STO_CUDA_ENTRY STV_DEFAULT"
_Z18bitonicMergeGlobalPjS_S_S_jjjj:
.text._Z18bitonicMergeGlobalPjS_S_S_jjjj:
[----:B------:R-:W-:Y:S01]  /*0000*/  LDC R1, c[0x0][0x37c] ;  /* 0x0000df00ff017b82 */ /* 0x000fe20000000800 */
[----:B------:R-:W0:Y:S07]  /*0010*/  S2R R3, SR_TID.X ;  /* 0x0000000000037919 */ /* 0x000e2e0000002100 */
[----:B------:R-:W0:Y:S01]  /*0020*/  S2UR UR9, SR_CTAID.X ;  /* 0x00000000000979c3 */ /* 0x000e220000002500 */
[----:B------:R-:W1:Y:S01]  /*0030*/  LDCU.128 UR4, c[0x0][0x3a0] ;  /* 0x00007400ff0477ac */ /* 0x000e620008000c00 */
[----:B------:R-:W2:Y:S06]  /*0040*/  LDCU.64 UR10, c[0x0][0x358] ;  /* 0x00006b00ff0a77ac */ /* 0x000eac0008000a00 */
[----:B------:R-:W0:Y:S08]  /*0050*/  LDC R6, c[0x0][0x360] ;  /* 0x0000d800ff067b82 */ /* 0x000e300000000800 */
[----:B------:R-:W3:Y:S01]  /*0060*/  LDC.64 R12, c[0x0][0x390] ;  /* 0x0000e400ff0c7b82 */ /* 0x000ee20000000a00 */
[----:B-1----:R-:W-:-:S07]  /*0070*/  UIADD3 UR8, UPT, UPT, UR6, -0x1, URZ ;  /* 0xffffffff06087890 */ /* 0x002fce000fffe0ff */
[----:B------:R-:W1:Y:S01]  /*0080*/  LDC.64 R14, c[0x0][0x398] ;  /* 0x0000e600ff0e7b82 */ /* 0x000e620000000a00 */
[----:B0-----:R-:W-:Y:S01]  /*0090*/  IMAD R6, R6, UR9, R3 ;  /* 0x0000000906067c24 */ /* 0x001fe2000f8e0203 */
[----:B------:R-:W-:-:S06]  /*00a0*/  UIADD3 UR4, UPT, UPT, UR4, -0x2, URZ ;  /* 0xfffffffe04047890 */ /* 0x000fcc000fffe0ff */
[----:B------:R-:W0:Y:S01]  /*00b0*/  LDC.64 R4, c[0x0][0x380] ;  /* 0x0000e000ff047b82 */ /* 0x000e220000000a00 */
[----:B------:R-:W-:-:S05]  /*00c0*/  LOP3.LUT R7, R6, UR8, RZ, 0xc0, !PT ;  /* 0x0000000806077c12 */ /* 0x000fca000f8ec0ff */
[----:B------:R-:W-:Y:S02]  /*00d0*/  IMAD R7, R6, 0x2, -R7 ;  /* 0x0000000206077824 */ /* 0x000fe400078e0a07 */
[----:B------:R-:W4:Y:S02]  /*00e0*/  LDC.64 R2, c[0x0][0x388] ;  /* 0x0000e200ff027b82 */ /* 0x000f240000000a00 */
[C---:B------:R-:W-:Y:S02]  /*00f0*/  VIADD R0, R7.reuse, UR6 ;  /* 0x0000000607007c36 */ /* 0x040fe40008000000 */
[----:B---3--:R-:W-:-:S04]  /*0100*/  IMAD.WIDE.U32 R8, R7, 0x4, R12 ;  /* 0x0000000407087825 */ /* 0x008fc800078e000c */
[----:B------:R-:W-:Y:S02]  /*0110*/  IMAD.WIDE.U32 R12, R0, 0x4, R12 ;  /* 0x00000004000c7825 */ /* 0x000fe400078e000c */
[----:B--2---:R-:W2:Y:S04]  /*0120*/  LDG.E R8, desc[UR10][R8.64] ;  /* 0x0000000a08087981 */ /* 0x004ea8000c1e1900 */
[----:B------:R-:W2:Y:S01]  /*0130*/  LDG.E R13, desc[UR10][R12.64] ;  /* 0x0000000a0c0d7981 */ /* 0x000ea2000c1e1900 */
[----:B-1----:R-:W-:-:S04]  /*0140*/  IMAD.WIDE.U32 R10, R7, 0x4, R14 ;  /* 0x00000004070a7825 */ /* 0x002fc800078e000e */
[----:B------:R-:W-:Y:S02]  /*0150*/  IMAD.WIDE.U32 R14, R0, 0x4, R14 ;  /* 0x00000004000e7825 */ /* 0x000fe400078e000e */
[----:B------:R1:W3:Y:S04]  /*0160*/  LDG.E R10, desc[UR10][R10.64] ;  /* 0x0000000a0a0a7981 */ /* 0x0002e8000c1e1900 */
[----:B------:R-:W3:Y:S01]  /*0170*/  LDG.E R15, desc[UR10][R14.64] ;  /* 0x0000000a0e0f7981 */ /* 0x000ee2000c1e1900 */
[----:B------:R-:W-:-:S04]  /*0180*/  ULOP3.LUT UR4, UR4, UR5, URZ, 0xc0, !UPT ;  /* 0x0000000504047292 */ /* 0x000fc8000f8ec0ff */
[----:B------:R-:W-:-:S06]  /*0190*/  USHF.R.U32.HI UR4, URZ, 0x1, UR4 ;  /* 0x00000001ff047899 */ /* 0x000fcc0008011604 */
[----:B------:R-:W-:-:S04]  /*01a0*/  LOP3.LUT P0, RZ, R6, UR4, RZ, 0xc0, !PT ;  /* 0x0000000406ff7c12 */ /* 0x000fc8000f80c0ff */
[----:B------:R-:W-:-:S04]  /*01b0*/  SEL R6, RZ, 0x1, !P0 ;  /* 0x00000001ff067807 */ /* 0x000fc80004000000 */
[----:B------:R-:W-:Y:S02]  /*01c0*/  LOP3.LUT R6, R6, UR7, RZ, 0x3c, !PT ;  /* 0x0000000706067c12 */ /* 0x000fe4000f8e3cff */
[----:B--2---:R-:W-:-:S04]  /*01d0*/  ISETP.GT.U32.AND P0, PT, R8, R13, PT ;  /* 0x0000000d0800720c */ /* 0x004fc80003f04070 */
[----:B------:R-:W-:-:S04]  /*01e0*/  SEL R9, RZ, 0x1, !P0 ;  /* 0x00000001ff097807 */ /* 0x000fc80004000000 */
[----:B------:R-:W-:-:S04]  /*01f0*/  ISETP.NE.AND P0, PT, R6, R9, PT ;  /* 0x000000090600720c */ /* 0x000fc80003f05270 */
[----:B-1----:R-:W-:Y:S02]  /*0200*/  SEL R11, R13, R8, !P0 ;  /* 0x000000080d0b7207 */ /* 0x002fe40004000000 */
[----:B------:R-:W-:Y:S01]  /*0210*/  SEL R17, R8, R13, !P0 ;  /* 0x0000000d08117207 */ /* 0x000fe20004000000 */
[----:B0-----:R-:W-:Y:S01]  /*0220*/  IMAD.WIDE.U32 R8, R7, 0x4, R4 ;  /* 0x0000000407087825 */ /* 0x001fe200078e0004 */
[----:B---3--:R-:W-:Y:S02]  /*0230*/  SEL R13, R15, R10, !P0 ;  /* 0x0000000a0f0d7207 */ /* 0x008fe40004000000 */
[----:B------:R-:W-:Y:S01]  /*0240*/  SEL R15, R10, R15, !P0 ;  /* 0x0000000f0a0f7207 */ /* 0x000fe20004000000 */
[----:B----4-:R-:W-:Y:S01]  /*0250*/  IMAD.WIDE.U32 R6, R7, 0x4, R2 ;  /* 0x0000000407067825 */ /* 0x010fe200078e0002 */
[----:B------:R-:W-:Y:S03]  /*0260*/  STG.E desc[UR10][R8.64], R11 ;  /* 0x0000000b08007986 */ /* 0x000fe6000c10190a */
[C---:B------:R-:W-:Y:S01]  /*0270*/  IMAD.WIDE.U32 R4, R0.reuse, 0x4, R4 ;  /* 0x0000000400047825 */ /* 0x040fe200078e0004 */
[----:B------:R-:W-:Y:S03]  /*0280*/  STG.E desc[UR10][R6.64], R13 ;  /* 0x0000000d06007986 */ /* 0x000fe6000c10190a */
[----:B------:R-:W-:Y:S01]  /*0290*/  IMAD.WIDE.U32 R2, R0, 0x4, R2 ;  /* 0x0000000400027825 */ /* 0x000fe200078e0002 */
[----:B------:R-:W-:Y:S04]  /*02a0*/  STG.E desc[UR10][R4.64], R17 ;  /* 0x0000001104007986 */ /* 0x000fe8000c10190a */
[----:B------:R-:W-:Y:S01]  /*02b0*/  STG.E desc[UR10][R2.64], R15 ;  /* 0x0000000f02007986 */ /* 0x000fe2000c10190a */
[----:B------:R-:W-:Y:S05]  /*02c0*/  EXIT ;  /* 0x000000000000794d */ /* 0x000fea0003800000 */
.L_x_1:
        /* <DEDUP_REMOVED lines=11> */
.L_x_15:


//--------------------- .text._Z18bitonicSortShared1PjS_S_S_ --------------------------
	.section	.text._Z18bitonicSortShared1PjS_S_S_,"ax",@progbits
	.align	128
        .global         _Z18bitonicSortShared1PjS_S_S_
        .type           _Z18bitonicSortShared1PjS_S_S_,@function
        .size           _Z18bitonicSortShared1PjS_S_S_,(.L_x_16 - _Z18bitonicSortShared1PjS_S_S_)
        .other          _Z18bitonicSortShared1PjS_S_S_,@"STO_CUDA_ENTRY STV_DEFAULT"
_Z18bitonicSortShared1PjS_S_S_:
.text._Z18bitonicSortShared1PjS_S_S_:
[----:B------:R-:W-:Y:S01]  /*0000*/  LDC R1, c[0x0][0x37c] ;  /* 0x0000df00ff017b82 */ /* 0x000fe20000000800 */
[----:B------:R-:W0:Y:S07]  /*0010*/  S2R R2, SR_CTAID.X ;  /* 0x0000000000027919 */ /* 0x000e2e0000002500 */
[----:B------:R-:W1:Y:S01]  /*0020*/  LDC.64 R6, c[0x0][0x390] ;  /* 0x0000e400ff067b82 */ /* 0x000e620000000a00 */
[----:B------:R-:W2:Y:S01]  /*0030*/  LDCU.64 UR8, c[0x0][0x358] ;  /* 0x00006b00ff0877ac */ /* 0x000ea20008000a00 */
[----:B------:R-:W3:Y:S06]  /*0040*/  S2R R3, SR_TID.X ;  /* 0x0000000000037919 */ /* 0x000eec0000002100 */
[----:B------:R-:W4:Y:S01]  /*0050*/  LDC.64 R8, c[0x0][0x398] ;  /* 0x0000e600ff087b82 */ /* 0x000f220000000a00 */
[----:B0-----:R-:W-:-:S05]  /*0060*/  IMAD.SHL.U32 R0, R2, 0x400, RZ ;  /* 0x0000040002007824 */ /* 0x001fca00078e00ff */
[----:B---3--:R-:W-:-:S05]  /*0070*/  LOP3.LUT R0, R0, R3, RZ, 0xfc, !PT ;  /* 0x0000000300007212 */ /* 0x008fca00078efcff */
[----:B-1----:R-:W-:-:S04]  /*0080*/  IMAD.WIDE.U32 R6, R0, 0x4, R6 ;  /* 0x0000000400067825 */ /* 0x002fc800078e0006 */
[----:B----4-:R-:W-:Y:S01]  /*0090*/  IMAD.WIDE.U32 R8, R0, 0x4, R8 ;  /* 0x0000000400087825 */ /* 0x010fe200078e0008 */
[----:B--2---:R-:W2:Y:S04]  /*00a0*/  LDG.E R10, desc[UR8][R6.64] ;  /* 0x00000008060a7981 */ /* 0x004ea8000c1e1900 */
[----:B------:R-:W3:Y:S04]  /*00b0*/  LDG.E R13, desc[UR8][R8.64] ;  /* 0x00000008080d7981 */ /* 0x000ee8000c1e1900 */
[----:B------:R0:W4:Y:S04]  /*00c0*/  LDG.E R12, desc[UR8][R6.64+0x800] ;  /* 0x00080008060c7981 */ /* 0x000128000c1e1900 */
[----:B------:R-:W5:Y:S01]  /*00d0*/  LDG.E R15, desc[UR8][R8.64+0x800] ;  /* 0x00080008080f7981 */ /* 0x000f62000c1e1900 */
[----:B------:R-:W1:Y:S01]  /*00e0*/  S2UR UR6, SR_CgaCtaId ;  /* 0x00000000000679c3 */ /* 0x000e620000008800 */
[----:B------:R-:W-:Y:S01]  /*00f0*/  UMOV UR4, 0x400 ;  /* 0x0000040000047882 */ /* 0x000fe20000000000 */
[----:B------:R-:W-:Y:S01]  /*0100*/  LOP3.LUT R18, R3, 0x3, RZ, 0xc0, !PT ;  /* 0x0000000303127812 */ /* 0x000fe200078ec0ff */
[----:B------:R-:W-:Y:S01]  /*0110*/  UIADD3 UR5, UPT, UPT, UR4, 0x1000, URZ ;  /* 0x0000100004057890 */ /* 0x000fe2000fffe0ff */
[----:B------:R-:W-:-:S02]  /*0120*/  LOP3.LUT R2, R2, 0x1, RZ, 0xc0, !PT ;  /* 0x0000000102027812 */ /* 0x000fc400078ec0ff */
[C---:B0-----:R-:W-:Y:S01]  /*0130*/  LOP3.LUT R6, R3.reuse, 0x1, RZ, 0xc0, !PT ;  /* 0x0000000103067812 */ /* 0x041fe200078ec0ff */
[----:B------:R-:W-:Y:S01]  /*0140*/  IMAD R18, R3, 0x2, -R18 ;  /* 0x0000000203127824 */ /* 0x000fe200078e0a12 */
[----:B-1----:R-:W-:Y:S02]  /*0150*/  ULEA UR4, UR6, UR4, 0x18 ;  /* 0x0000000406047291 */ /* 0x002fe4000f8ec0ff */
[----:B------:R-:W-:-:S04]  /*0160*/  ULEA UR5, UR6, UR5, 0x18 ;  /* 0x0000000506057291 */ /* 0x000fc8000f8ec0ff */
[C---:B------:R-:W-:Y:S02]  /*0170*/  LEA R11, R3.reuse, UR4, 0x2 ;  /* 0x00000004030b7c11 */ /* 0x040fe4000f8e10ff */
[----:B------:R-:W-:-:S03]  /*0180*/  LEA R4, R3, UR5, 0x2 ;  /* 0x0000000503047c11 */ /* 0x000fc6000f8e10ff */
[C---:B------:R-:W-:Y:S02]  /*0190*/  IMAD R5, R3.reuse, 0x4, R11 ;  /* 0x0000000403057824 */ /* 0x040fe400078e020b */
[C---:B------:R-:W-:Y:S01]  /*01a0*/  IMAD R7, R3.reuse, 0x4, R4 ;  /* 0x0000000403077824 */ /* 0x040fe200078e0204 */
[----:B--2---:R-:W-:Y:S04]  /*01b0*/  STS [R11], R10 ;  /* 0x0000000a0b007388 */ /* 0x004fe80000000800 */
[----:B---3--:R-:W-:Y:S04]  /*01c0*/  STS [R4], R13 ;  /* 0x0000000d04007388 */ /* 0x008fe80000000800 */
[----:B----4-:R0:W-:Y:S04]  /*01d0*/  STS [R11+0x800], R12 ;  /* 0x0008000c0b007388 */ /* 0x0101e80000000800 */
[----:B-----5:R-:W-:Y:S01]  /*01e0*/  STS [R4+0x800], R15 ;  /* 0x0008000f04007388 */ /* 0x020fe20000000800 */
[----:B------:R-:W-:Y:S01]  /*01f0*/  BAR.SYNC.DEFER_BLOCKING 0x0 ;  /* 0x0000000000007b1d */ /* 0x000fe20000010000 */
[----:B0-----:R-:W-:-:S05]  /*0200*/  IMAD R11, R3, 0x2, -R6 ;  /* 0x00000002030b7824 */ /* 0x001fca00078e0a06 */
[----:B------:R-:W-:Y:S04]  /*0210*/  LDS R8, [R5] ;  /* 0x0000000005087984 */ /* 0x000fe80000000800 */
[----:B------:R-:W0:Y:S02]  /*0220*/  LDS R9, [R5+0x4] ;  /* 0x0000040005097984 */ /* 0x000e240000000800 */
[----:B0-----:R-:W-:-:S04]  /*0230*/  ISETP.GT.U32.AND P0, PT, R8, R9, PT ;  /* 0x000000090800720c */ /* 0x001fc80003f04070 */
[----:B------:R-:W-:Y:S02]  /*0240*/  ISETP.EQ.U32.XOR P0, PT, R6, 0x1, !P0 ;  /* 0x000000010600780c */ /* 0x000fe40004702870 */
[----:B------:R-:W-:-:S11]  /*0250*/  LEA R6, R11, UR4, 0x2 ;  /* 0x000000040b067c11 */ /* 0x000fd6000f8e10ff */
[----:B------:R0:W-:Y:S04]  /*0260*/  @P0 STS [R5], R9 ;  /* 0x0000000905000388 */ /* 0x0001e80000000800 */
[----:B------:R1:W-:Y:S04]  /*0270*/  @P0 STS [R5+0x4], R8 ;  /* 0x0000040805000388 */ /* 0x0003e80000000800 */
[----:B------:R-:W2:Y:S01]  /*0280*/  @P0 LDS R12, [R7+0x4] ;  /* 0x00000400070c0984 */ /* 0x000ea20000000800 */
[----:B0-----:R-:W-:-:S03]  /*0290*/  SHF.R.U32.HI R9, RZ, 0x1, R3 ;  /* 0x00000001ff097819 */ /* 0x001fc60000011603 */
[----:B------:R-:W0:Y:S01]  /*02a0*/  @P0 LDS R10, [R7] ;  /* 0x00000000070a0984 */ /* 0x000e220000000800 */
[----:B------:R-:W-:Y:S02]  /*02b0*/  LOP3.LUT R9, R9, 0x1, RZ, 0xc0, !PT ;  /* 0x0000000109097812 */ /* 0x000fe400078ec0ff */
[----:B-1----:R-:W-:Y:S01]  /*02c0*/  LEA R8, R11, UR5, 0x2 ;  /* 0x000000050b087c11 */ /* 0x002fe2000f8e10ff */
[----:B--2---:R-:W-:Y:S04]  /*02d0*/  @P0 STS [R7], R12 ;  /* 0x0000000c07000388 */ /* 0x004fe80000000800 */
[----:B0-----:R-:W-:Y:S01]  /*02e0*/  @P0 STS [R7+0x4], R10 ;  /* 0x0000040a07000388 */ /* 0x001fe20000000800 */
[----:B------:R-:W-:Y:S06]  /*02f0*/  BAR.SYNC.DEFER_BLOCKING 0x0 ;  /* 0x0000000000007b1d */ /* 0x000fec0000010000 */
[----:B------:R-:W-:Y:S04]  /*0300*/  LDS R13, [R6] ;  /* 0x00000000060d7984 */ /* 0x000fe80000000800 */
[----:B------:R-:W0:Y:S02]  /*0310*/  LDS R14, [R6+0x8] ;  /* 0x00000800060e7984 */ /* 0x000e240000000800 */
[----:B0-----:R-:W-:-:S04]  /*0320*/  ISETP.GT.U32.AND P0, PT, R13, R14, PT ;  /* 0x0000000e0d00720c */ /* 0x001fc80003f04070 */
[----:B------:R-:W-:-:S13]  /*0330*/  ISETP.EQ.U32.XOR P0, PT, R9, 0x1, !P0 ;  /* 0x000000010900780c */ /* 0x000fda0004702870 */
[----:B------:R-:W-:Y:S04]  /*0340*/  @P0 STS [R6], R14 ;  /* 0x0000000e06000388 */ /* 0x000fe80000000800 */
[----:B------:R-:W-:Y:S04]  /*0350*/  @P0 STS [R6+0x8], R13 ;  /* 0x0000080d06000388 */ /* 0x000fe80000000800 */
[----:B------:R-:W0:Y:S04]  /*0360*/  @P0 LDS R11, [R8+0x8] ;  /* 0x00000800080b0984 */ /* 0x000e280000000800 */
[----:B------:R-:W1:Y:S04]  /*0370*/  @P0 LDS R9, [R8] ;  /* 0x0000000008090984 */ /* 0x000e680000000800 */
[----:B0-----:R0:W-:Y:S04]  /*0380*/  @P0 STS [R8], R11 ;  /* 0x0000000b08000388 */ /* 0x0011e80000000800 */
[----:B-1----:R1:W-:Y:S01]  /*0390*/  @P0 STS [R8+0x8], R9 ;  /* 0x0000080908000388 */ /* 0x0023e20000000800 */
[----:B------:R-:W-:Y:S01]  /*03a0*/  BAR.SYNC.DEFER_BLOCKING 0x0 ;  /* 0x0000000000007b1d */ /* 0x000fe20000010000 */
[----:B------:R-:W-:-:S02]  /*03b0*/  LOP3.LUT P0, RZ, R3, 0x2, RZ, 0xc0, !PT ;  /* 0x0000000203ff7812 */ /* 0x000fc4000780c0ff */
[----:B0-----:R-:W-:Y:S02]  /*03c0*/  LOP3.LUT R11, R3, 0x4, RZ, 0xc0, !PT ;  /* 0x00000004030b7812 */ /* 0x001fe400078ec0ff */
[----:B-1----:R-:W-:Y:S01]  /*03d0*/  LEA R9, R18, UR4, 0x2 ;  /* 0x0000000412097c11 */ /* 0x002fe2000f8e10ff */
[----:B------:R-:W-:Y:S04]  /*03e0*/  LDS R10, [R5] ;  /* 0x00000000050a7984 */ /* 0x000fe80000000800 */
[----:B------:R-:W0:Y:S02]  /*03f0*/  LDS R12, [R5+0x4] ;  /* 0x00000400050c7984 */ /* 0x000e240000000800 */
[----:B0-----:R-:W-:-:S13]  /*0400*/  ISETP.LE.U32.XOR P0, PT, R10, R12, P0 ;  /* 0x0000000c0a00720c */ /* 0x001fda0000703870 */
[----:B------:R-:W-:Y:S04]  /*0410*/  @P0 STS [R5], R12 ;  /* 0x0000000c05000388 */ /* 0x000fe80000000800 */
[----:B------:R0:W-:Y:S04]  /*0420*/  @P0 STS [R5+0x4], R10 ;  /* 0x0000040a05000388 */ /* 0x0001e80000000800 */
[----:B------:R-:W1:Y:S04]  /*0430*/  @P0 LDS R16, [R7+0x4] ;  /* 0x0000040007100984 */ /* 0x000e680000000800 */
[----:B------:R-:W2:Y:S01]  /*0440*/  @P0 LDS R14, [R7] ;  /* 0x00000000070e0984 */ /* 0x000ea20000000800 */
[----:B0-----:R-:W-:-:S04]  /*0450*/  SHF.R.U32.HI R10, RZ, 0x2, R3 ;  /* 0x00000002ff0a7819 */ /* 0x001fc80000011603 */
[----:B------:R-:W-:Y:S01]  /*0460*/  LOP3.LUT R10, R10, 0x1, RZ, 0xc0, !PT ;  /* 0x000000010a0a7812 */ /* 0x000fe200078ec0ff */
[----:B-1----:R-:W-:Y:S04]  /*0470*/  @P0 STS [R7], R16 ;  /* 0x0000001007000388 */ /* 0x002fe80000000800 */
[----:B--2---:R-:W-:Y:S01]  /*0480*/  @P0 STS [R7+0x4], R14 ;  /* 0x0000040e07000388 */ /* 0x004fe20000000800 */
[----:B------:R-:W-:Y:S06]  /*0490*/  BAR.SYNC.DEFER_BLOCKING 0x0 ;  /* 0x0000000000007b1d */ /* 0x000fec0000010000 */
[----:B------:R-:W-:Y:S04]  /*04a0*/  LDS R20, [R9] ;  /* 0x0000000009147984 */ /* 0x000fe80000000800 */
[----:B------:R-:W0:Y:S02]  /*04b0*/  LDS R12, [R9+0x10] ;  /* 0x00001000090c7984 */ /* 0x000e240000000800 */
[----:B0-----:R-:W-:-:S04]  /*04c0*/  ISETP.GT.U32.AND P0, PT, R20, R12, PT ;  /* 0x0000000c1400720c */ /* 0x001fc80003f04070 */
[----:B------:R-:W-:Y:S02]  /*04d0*/  ISETP.EQ.U32.XOR P0, PT, R10, 0x1, !P0 ;  /* 0x000000010a00780c */ /* 0x000fe40004702870 */
[----:B------:R-:W-:Y:S02]  /*04e0*/  LEA R10, R18, UR5, 0x2 ;  /* 0x00000005120a7c11 */ /* 0x000fe4000f8e10ff */
[----:B------:R-:W-:-:S05]  /*04f0*/  LOP3.LUT R18, R3, 0x7, RZ, 0xc0, !PT ;  /* 0x0000000703127812 */ /* 0x000fca00078ec0ff */
[----:B------:R-:W-:-:S04]  /*0500*/  IMAD R18, R3, 0x2, -R18 ;  /* 0x0000000203127824 */ /* 0x000fc800078e0a12 */
[----:B------:R-:W-:Y:S04]  /*0510*/  @P0 STS [R9], R12 ;  /* 0x0000000c09000388 */ /* 0x000fe80000000800 */
[----:B------:R-:W-:Y:S04]  /*0520*/  @P0 STS [R9+0x10], R20 ;  /* 0x0000101409000388 */ /* 0x000fe80000000800 */
[----:B------:R-:W0:Y:S04]  /*0530*/  @P0 LDS R15, [R10+0x10] ;  /* 0x000010000a0f0984 */ /* 0x000e280000000800 */
[----:B------:R-:W1:Y:S04]  /*0540*/  @P0 LDS R13, [R10] ;  /* 0x000000000a0d0984 */ /* 0x000e680000000800 */
[----:B0-----:R-:W-:Y:S04]  /*0550*/  @P0 STS [R10], R15 ;  /* 0x0000000f0a000388 */ /* 0x001fe80000000800 */
[----:B-1----:R-:W-:Y:S01]  /*0560*/  @P0 STS [R10+0x10], R13 ;  /* 0x0000100d0a000388 */ /* 0x002fe20000000800 */
[----:B------:R-:W-:Y:S06]  /*0570*/  BAR.SYNC.DEFER_BLOCKING 0x0 ;  /* 0x0000000000007b1d */ /* 0x000fec0000010000 */
[----:B------:R-:W-:Y:S04]  /*0580*/  LDS R17, [R6] ;  /* 0x0000000006117984 */ /* 0x000fe80000000800 */
[----:B------:R-:W0:Y:S02]  /*0590*/  LDS R14, [R6+0x8] ;  /* 0x00000800060e7984 */ /* 0x000e240000000800 */
[----:B0-----:R-:W-:-:S04]  /*05a0*/  ISETP.GT.U32.AND P0, PT, R17, R14, PT ;  /* 0x0000000e1100720c */ /* 0x001fc80003f04070 */
[----:B------:R-:W-:-:S13]  /*05b0*/  ISETP.NE.XOR P0, PT, R11, RZ, !P0 ;  /* 0x000000ff0b00720c */ /* 0x000fda0004705a70 */
        /* <DEDUP_REMOVED lines=10> */
[----:B------:R-:W-:Y:S02]  /*0660*/  ISETP.NE.XOR P0, PT, R11, RZ, !P0 ;  /* 0x000000ff0b00720c */ /* 0x000fe40004705a70 */
[----:B------:R-:W-:-:S11]  /*0670*/  LEA R11, R18, UR4, 0x2 ;  /* 0x00000004120b7c11 */ /* 0x000fd6000f8e10ff */
[----:B------:R0:W-:Y:S04]  /*0680*/  @P0 STS [R5], R13 ;  /* 0x0000000d05000388 */ /* 0x0001e80000000800 */
[----:B------:R1:W-:Y:S04]  /*0690*/  @P0 STS [R5+0x4], R12 ;  /* 0x0000040c05000388 */ /* 0x0003e80000000800 */
[----:B------:R-:W2:Y:S01]  /*06a0*/  @P0 LDS R16, [R7+0x4] ;  /* 0x0000040007100984 */ /* 0x000ea20000000800 */
[----:B0-----:R-:W-:-:S03]  /*06b0*/  LOP3.LUT R13, R3, 0x8, RZ, 0xc0, !PT ;  /* 0x00000008030d7812 */ /* 0x001fc600078ec0ff */
[----:B------:R-:W0:Y:S01]  /*06c0*/  @P0 LDS R14, [R7] ;  /* 0x00000000070e0984 */ /* 0x000e220000000800 */
[----:B-1----:R-:W-:-:S04]  /*06d0*/  SHF.R.U32.HI R12, RZ, 0x3, R3 ;  /* 0x00000003ff0c7819 */ /* 0x002fc80000011603 */
[----:B------:R-:W-:Y:S01]  /*06e0*/  LOP3.LUT R12, R12, 0x1, RZ, 0xc0, !PT ;  /* 0x000000010c0c7812 */ /* 0x000fe200078ec0ff */
[----:B--2---:R-:W-:Y:S04]  /*06f0*/  @P0 STS [R7], R16 ;  /* 0x0000001007000388 */ /* 0x004fe80000000800 */
[----:B0-----:R-:W-:Y:S01]  /*0700*/  @P0 STS [R7+0x4], R14 ;  /* 0x0000040e07000388 */ /* 0x001fe20000000800 */
[----:B------:R-:W-:Y:S06]  /*0710*/  BAR.SYNC.DEFER_BLOCKING 0x0 ;  /* 0x0000000000007b1d */ /* 0x000fec0000010000 */
[----:B------:R-:W-:Y:S04]  /*0720*/  LDS R20, [R11] ;  /* 0x000000000b147984 */ /* 0x000fe80000000800 */
[----:B------:R-:W0:Y:S02]  /*0730*/  LDS R15, [R11+0x20] ;  /* 0x000020000b0f7984 */ /* 0x000e240000000800 */
[----:B0-----:R-:W-:-:S04]  /*0740*/  ISETP.GT.U32.AND P0, PT, R20, R15, PT ;  /* 0x0000000f1400720c */ /* 0x001fc80003f04070 */
[----:B------:R-:W-:Y:S02]  /*0750*/  ISETP.EQ.U32.XOR P0, PT, R12, 0x1, !P0 ;  /* 0x000000010c00780c */ /* 0x000fe40004702870 */
[----:B------:R-:W-:-:S11]  /*0760*/  LEA R12, R18, UR5, 0x2 ;  /* 0x00000005120c7c11 */ /* 0x000fd6000f8e10ff */
[----:B------:R-:W-:Y:S04]  /*0770*/  @P0 STS [R11], R15 ;  /* 0x0000000f0b000388 */ /* 0x000fe80000000800 */
[----:B------:R0:W-:Y:S04]  /*0780*/  @P0 STS [R11+0x20], R20 ;  /* 0x000020140b000388 */ /* 0x0001e80000000800 */
[----:B------:R-:W1:Y:S04]  /*0790*/  @P0 LDS R19, [R12+0x20] ;  /* 0x000020000c130984 */ /* 0x000e680000000800 */
[----:B------:R-:W2:Y:S01]  /*07a0*/  @P0 LDS R17, [R12] ;  /* 0x000000000c110984 */ /* 0x000ea20000000800 */
[----:B0-----:R-:W-:-:S05]  /*07b0*/  LOP3.LUT R20, R3, 0xf, RZ, 0xc0, !PT ;  /* 0x0000000f03147812 */ /* 0x001fca00078ec0ff */
[----:B------:R-:W-:Y:S01]  /*07c0*/  IMAD R20, R3, 0x2, -R20 ;  /* 0x0000000203147824 */ /* 0x000fe200078e0a14 */
[----:B-1----:R-:W-:Y:S04]  /*07d0*/  @P0 STS [R12], R19 ;  /* 0x000000130c000388 */ /* 0x002fe80000000800 */
[----:B--2---:R-:W-:Y:S01]  /*07e0*/  @P0 STS [R12+0x20], R17 ;  /* 0x000020110c000388 */ /* 0x004fe20000000800 */
        /* <DEDUP_REMOVED lines=76> */
[----:B------:R0:W-:Y:S04]  /*0cb0*/  @P0 STS [R6], R16 ;  /* 0x0000001006000388 */ /* 0x0001e80000000800 */
[----:B------:R1:W-:Y:S04]  /*0cc0*/  @P0 STS [R6+0x8], R17 ;  /* 0x0000081106000388 */ /* 0x0003e80000000800 */
[----:B------:R-:W2:Y:S01]  /*0cd0*/  @P0 LDS R23, [R8+0x8] ;  /* 0x0000080008170984 */ /* 0x000ea20000000800 */
[----:B0-----:R-:W-:-:S03]  /*0ce0*/  LOP3.LUT R16, R3, 0x1f, RZ, 0xc0, !PT ;  /* 0x0000001f03107812 */ /* 0x001fc600078ec0ff */
[----:B------:R-:W0:Y:S02]  /*0cf0*/  @P0 LDS R19, [R8] ;  /* 0x0000000008130984 */ /* 0x000e240000000800 */
[----:B-1----:R-:W-:Y:S01]  /*0d00*/  IMAD R17, R3, 0x2, -R16 ;  /* 0x0000000203117824 */ /* 0x002fe200078e0a10 */
[----:B------:R-:W-:-:S04]  /*0d10*/  SHF.R.U32.HI R16, RZ, 0x5, R3 ;  /* 0x00000005ff107819 */ /* 0x000fc80000011603 */
[----:B------:R-:W-:Y:S01]  /*0d20*/  LOP3.LUT R16, R16, 0x1, RZ, 0xc0, !PT ;  /* 0x0000000110107812 */ /* 0x000fe200078ec0ff */
[----:B--2---:R-:W-:Y:S04]  /*0d30*/  @P0 STS [R8], R23 ;  /* 0x0000001708000388 */ /* 0x004fe80000000800 */
[----:B0-----:R-:W-:Y:S01]  /*0d40*/  @P0 STS [R8+0x8], R19 ;  /* 0x0000081308000388 */ /* 0x001fe20000000800 */
[----:B------:R-:W-:Y:S06]  /*0d50*/  BAR.SYNC.DEFER_BLOCKING 0x0 ;  /* 0x0000000000007b1d */ /* 0x000fec0000010000 */
[----:B------:R-:W-:Y:S04]  /*0d60*/  LDS R18, [R5] ;  /* 0x0000000005127984 */ /* 0x000fe80000000800 */
[----:B------:R-:W0:Y:S02]  /*0d70*/  LDS R20, [R5+0x4] ;  /* 0x0000040005147984 */ /* 0x000e240000000800 */
[----:B0-----:R-:W-:-:S04]  /*0d80*/  ISETP.GT.U32.AND P0, PT, R18, R20, PT ;  /* 0x000000141200720c */ /* 0x001fc80003f04070 */
[----:B------:R-:W-:Y:S02]  /*0d90*/  ISETP.NE.XOR P0, PT, R15, RZ, !P0 ;  /* 0x000000ff0f00720c */ /* 0x000fe40004705a70 */
[----:B------:R-:W-:-:S11]  /*0da0*/  LEA R15, R17, UR4, 0x2 ;  /* 0x00000004110f7c11 */ /* 0x000fd6000f8e10ff */
[----:B------:R-:W-:Y:S04]  /*0db0*/  @P0 STS [R5], R20 ;  /* 0x0000001405000388 */ /* 0x000fe80000000800 */
[----:B------:R-:W-:Y:S04]  /*0dc0*/  @P0 STS [R5+0x4], R18 ;  /* 0x0000041205000388 */ /* 0x000fe80000000800 */
[----:B------:R-:W0:Y:S04]  /*0dd0*/  @P0 LDS R24, [R7+0x4] ;  /* 0x0000040007180984 */ /* 0x000e280000000800 */
[----:B------:R-:W1:Y:S04]  /*0de0*/  @P0 LDS R22, [R7] ;  /* 0x0000000007160984 */ /* 0x000e680000000800 */
[----:B0-----:R0:W-:Y:S04]  /*0df0*/  @P0 STS [R7], R24 ;  /* 0x0000001807000388 */ /* 0x0011e80000000800 */
[----:B-1----:R-:W-:Y:S01]  /*0e00*/  @P0 STS [R7+0x4], R22 ;  /* 0x0000041607000388 */ /* 0x002fe20000000800 */
[----:B------:R-:W-:Y:S01]  /*0e10*/  BAR.SYNC.DEFER_BLOCKING 0x0 ;  /* 0x0000000000007b1d */ /* 0x000fe20000010000 */
[----:B0-----:R-:W-:-:S05]  /*0e20*/  LOP3.LUT R24, R3, 0x3f, RZ, 0xc0, !PT ;  /* 0x0000003f03187812 */ /* 0x001fca00078ec0ff */
[----:B------:R-:W-:Y:S01]  /*0e30*/  IMAD R24, R3, 0x2, -R24 ;  /* 0x0000000203187824 */ /* 0x000fe200078e0a18 */
[----:B------:R-:W-:Y:S04]  /*0e40*/  LDS R26, [R15] ;  /* 0x000000000f1a7984 */ /* 0x000fe80000000800 */
[----:B------:R-:W0:Y:S02]  /*0e50*/  LDS R19, [R15+0x80] ;  /* 0x000080000f137984 */ /* 0x000e240000000800 */
[----:B0-----:R-:W-:-:S04]  /*0e60*/  ISETP.GT.U32.AND P0, PT, R26, R19, PT ;  /* 0x000000131a00720c */ /* 0x001fc80003f04070 */
[----:B------:R-:W-:Y:S02]  /*0e70*/  ISETP.EQ.U32.XOR P0, PT, R16, 0x1, !P0 ;  /* 0x000000011000780c */ /* 0x000fe40004702870 */
[----:B------:R-:W-:Y:S02]  /*0e80*/  LEA R16, R17, UR5, 0x2 ;  /* 0x0000000511107c11 */ /* 0x000fe4000f8e10ff */
[----:B------:R-:W-:-:S09]  /*0e90*/  LOP3.LUT R17, R3, 0x20, RZ, 0xc0, !PT ;  /* 0x0000002003117812 */ /* 0x000fd200078ec0ff */
        /* <DEDUP_REMOVED lines=49> */
[----:B-1----:R0:W-:Y:S01]  /*11b0*/  @P0 STS [R8+0x8], R19 ;  /* 0x0000081308000388 */ /* 0x0021e20000000800 */
[----:B------:R-:W-:Y:S01]  /*11c0*/  BAR.SYNC.DEFER_BLOCKING 0x0 ;  /* 0x0000000000007b1d */ /* 0x000fe20000010000 */
[----:B0-----:R-:W-:-:S05]  /*11d0*/  LOP3.LUT R19, R3, 0x40, RZ, 0xc0, !PT ;  /* 0x0000004003137812 */ /* 0x001fca00078ec0ff */
[----:B------:R-:W-:Y:S04]  /*11e0*/  LDS R18, [R5] ;  /* 0x0000000005127984 */ /* 0x000fe80000000800 */
[----:B------:R-:W0:Y:S02]  /*11f0*/  LDS R21, [R5+0x4] ;  /* 0x0000040005157984 */ /* 0x000e240000000800 */
[----:B0-----:R-:W-:-:S04]  /*1200*/  ISETP.GT.U32.AND P0, PT, R18, R21, PT ;  /* 0x000000151200720c */ /* 0x001fc80003f04070 */
[----:B------:R-:W-:Y:S02]  /*1210*/  ISETP.NE.XOR P0, PT, R17, RZ, !P0 ;  /* 0x000000ff1100720c */ /* 0x000fe40004705a70 */
[----:B------:R-:W-:-:S11]  /*1220*/  LEA R17, R24, UR4, 0x2 ;  /* 0x0000000418117c11 */ /* 0x000fd6000f8e10ff */
        /* <DEDUP_REMOVED lines=20> */
[----:B------:R-:W-:Y:S01]  /*1370*/  BAR.SYNC.DEFER_BLOCKING 0x0 ;  /* 0x0000000000007b1d */ /* 0x000fe20000010000 */
[----:B------:R-:W-:-:S05]  /*1380*/  ISETP.NE.AND P0, PT, R19, RZ, PT ;  /* 0x000000ff1300720c */ /* 0x000fca0003f05270 */
[----:B------:R-:W-:Y:S04]  /*1390*/  LDS R20, [R15] ;  /* 0x000000000f147984 */ /* 0x000fe80000000800 */
[----:B------:R-:W0:Y:S02]  /*13a0*/  LDS R22, [R15+0x80] ;  /* 0x000080000f167984 */ /* 0x000e240000000800 */
[----:B0-----:R-:W-:-:S13]  /*13b0*/  ISETP.LE.U32.XOR P1, PT, R20, R22, P0 ;  /* 0x000000161400720c */ /* 0x001fda0000723870 */
        /* <DEDUP_REMOVED lines=55> */
[----:B------:R-:W-:Y:S01]  /*1730*/  LEA R19, R23, UR4, 0x2 ;  /* 0x0000000417137c11 */ /* 0x000fe2000f8e10ff */
[----:B------:R-:W-:Y:S02]  /*1740*/  UMOV UR4, 0x400 ;  /* 0x0000040000047882 */ /* 0x000fe40000000000 */
[----:B------:R-:W-:-:S08]  /*1750*/  ULEA UR4, UR6, UR4, 0x18 ;  /* 0x0000000406047291 */ /* 0x000fd0000f8ec0ff */
        /* <DEDUP_REMOVED lines=17> */
[C---:B------:R-:W-:Y:S01]  /*1870*/  IMAD R28, R3.reuse, 0x2, -R28 ;  /* 0x00000002031c7824 */ /* 0x040fe200078e0a1c */
[----:B-1----:R-:W-:Y:S04]  /*1880*/  @P0 STS [R20], R23 ;  /* 0x0000001714000388 */ /* 0x002fe80000000800 */
[----:B--2---:R-:W-:Y:S01]  /*1890*/  @P0 STS [R20+0x200], R7 ;  /* 0x0002000714000388 */ /* 0x004fe20000000800 */
[----:B------:R-:W-:Y:S01]  /*18a0*/  BAR.SYNC.DEFER_BLOCKING 0x0 ;  /* 0x0000000000007b1d */ /* 0x000fe20000010000 */
[----:B------:R-:W-:-:S05]  /*18b0*/  LOP3.LUT P0, RZ, R3, 0x80, RZ, 0xc0, !PT ;  /* 0x0000008003ff7812 */ /* 0x000fca000780c0ff */
        /* <DEDUP_REMOVED lines=44> */
[----:B------:R-:W-:Y:S04]  /*1b80*/  @P1 STS [R9+0x10], R22 ;  /* 0x0000101609001388 */ /* 0x000fe80000000800 */
[----:B------:R-:W1:Y:S04]  /*1b90*/  @P1 LDS R25, [R10+0x10] ;  /* 0x000010000a191984 */ /* 0x000e680000000800 */
[----:B------:R-:W2:Y:S01]  /*1ba0*/  @P1 LDS R23, [R10] ;  /* 0x000000000a171984 */ /* 0x000ea20000000800 */
[----:B0-----:R-:W0:Y:S03]  /*1bb0*/  S2R R7, SR_TID.X ;  /* 0x0000000000077919 */ /* 0x001e260000002100 */
[----:B-1----:R-:W-:Y:S01]  /*1bc0*/  @P1 STS [R10], R25 ;  /* 0x000000190a001388 */ /* 0x002fe20000000800 */
[----:B0-----:R-:W-:-:S03]  /*1bd0*/  IMAD R7, R7, 0x4, R4 ;  /* 0x0000000407077824 */ /* 0x001fc600078e0204 */
[----:B--2---:R-:W-:Y:S01]  /*1be0*/  @P1 STS [R10+0x10], R23 ;  /* 0x000010170a001388 */ /* 0x004fe20000000800 */
[----:B------:R-:W-:Y:S06]  /*1bf0*/  BAR.SYNC.DEFER_BLOCKING 0x0 ;  /* 0x0000000000007b1d */ /* 0x000fec0000010000 */
[----:B------:R-:W-:Y:S04]  /*1c00*/  LDS R21, [R6] ;  /* 0x0000000006157984 */ /* 0x000fe80000000800 */
[----:B------:R-:W0:Y:S02]  /*1c10*/  LDS R24, [R6+0x8] ;  /* 0x0000080006187984 */ /* 0x000e240000000800 */
[----:B0-----:R-:W-:-:S13]  /*1c20*/  ISETP.LE.U32.XOR P1, PT, R21, R24, P0 ;  /* 0x000000181500720c */ /* 0x001fda0000723870 */
[----:B------:R-:W-:Y:S04]  /*1c30*/  @P1 STS [R6], R24 ;  /* 0x0000001806001388 */ /* 0x000fe80000000800 */
[----:B------:R0:W-:Y:S04]  /*1c40*/  @P1 STS [R6+0x8], R21 ;  /* 0x0000081506001388 */ /* 0x0001e80000000800 */
[----:B------:R-:W1:Y:S04]  /*1c50*/  @P1 LDS R29, [R8+0x8] ;  /* 0x00000800081d1984 */ /* 0x000e680000000800 */
[----:B------:R-:W2:Y:S01]  /*1c60*/  @P1 LDS R27, [R8] ;  /* 0x00000000081b1984 */ /* 0x000ea20000000800 */
[----:B0-----:R-:W-:-:S03]  /*1c70*/  LEA R21, R28, UR4, 0x2 ;  /* 0x000000041c157c11 */ /* 0x001fc6000f8e10ff */
[----:B-1----:R-:W-:Y:S04]  /*1c80*/  @P1 STS [R8], R29 ;  /* 0x0000001d08001388 */ /* 0x002fe80000000800 */
        /* <DEDUP_REMOVED lines=88> */
[----:B------:R-:W-:-:S05]  /*2210*/  IMAD R29, R3, 0x2, -R29 ;  /* 0x00000002031d7824 */ /* 0x000fca00078e0a1d */
[----:B------:R-:W-:Y:S01]  /*2220*/  LEA R3, R29, UR4, 0x2 ;  /* 0x000000041d037c11 */ /* 0x000fe2000f8e10ff */
[----:B------:R-:W-:Y:S01]  /*2230*/  UMOV UR4, 0x400 ;  /* 0x0000040000047882 */ /* 0x000fe20000000000 */
        /* <DEDUP_REMOVED lines=19> */
[----:B------:R-:W-:Y:S01]  /*2370*/  BAR.SYNC.DEFER_BLOCKING 0x0 ;  /* 0x0000000000007b1d */ /* 0x000fe20000010000 */
[----:B------:R-:W-:-:S05]  /*2380*/  ISETP.NE.U32.AND P0, PT, R2, 0x1, PT ;  /* 0x000000010200780c */ /* 0x000fca0003f05070 */
[----:B------:R-:W-:Y:S04]  /*2390*/  LDS R26, [R3] ;  /* 0x00000000031a7984 */ /* 0x000fe80000000800 */
[----:B------:R-:W0:Y:S02]  /*23a0*/  LDS R23, [R3+0x800] ;  /* 0x0008000003177984 */ /* 0x000e240000000800 */
[----:B0-----:R-:W-:-:S13]  /*23b0*/  ISETP.LE.U32.XOR P1, PT, R26, R23, !P0 ;  /* 0x000000171a00720c */ /* 0x001fda0004723870 */
[----:B------:R-:W-:Y:S01]  /*23c0*/  @P1 LEA R29, R29, UR5, 0x2 ;  /* 0x000000051d1d1c11 */ /* 0x000fe2000f8e10ff */
[----:B------:R-:W-:Y:S01]  /*23d0*/  @P1 STS [R3], R23 ;  /* 0x0000001703001388 */ /* 0x000fe20000000800 */
[----:B------:R-:W0:Y:S03]  /*23e0*/  S2UR UR5, SR_CgaCtaId ;  /* 0x00000000000579c3 */ /* 0x000e260000008800 */
[----:B------:R-:W-:Y:S04]  /*23f0*/  @P1 STS [R3+0x800], R26 ;  /* 0x0008001a03001388 */ /* 0x000fe80000000800 */
[----:B------:R-:W1:Y:S04]  /*2400*/  @P1 LDS R28, [R29+0x800] ;  /* 0x000800001d1c1984 */ /* 0x000e680000000800 */
[----:B------:R-:W2:Y:S01]  /*2410*/  @P1 LDS R2, [R29] ;  /* 0x000000001d021984 */ /* 0x000ea20000000800 */
[----:B0-----:R-:W-:-:S03]  /*2420*/  ULEA UR4, UR5, UR4, 0x18 ;  /* 0x0000000405047291 */ /* 0x001fc6000f8ec0ff */
[----:B-1----:R-:W-:Y:S04]  /*2430*/  @P1 STS [R29], R28 ;  /* 0x0000001c1d001388 */ /* 0x002fe80000000800 */
[----:B--2---:R-:W-:Y:S01]  /*2440*/  @P1 STS [R29+0x800], R2 ;  /* 0x000800021d001388 */ /* 0x004fe20000000800 */
[----:B------:R-:W-:Y:S06]  /*2450*/  BAR.SYNC.DEFER_BLOCKING 0x0 ;  /* 0x0000000000007b1d */ /* 0x000fec0000010000 */
[----:B------:R-:W-:Y:S04]  /*2460*/  LDS R24, [R21] ;  /* 0x0000000015187984 */ /* 0x000fe80000000800 */
[----:B------:R-:W0:Y:S02]  /*2470*/  LDS R25, [R21+0x400] ;  /* 0x0004000015197984 */ /* 0x000e240000000800 */
[----:B0-----:R-:W-:-:S13]  /*2480*/  ISETP.LE.U32.XOR P1, PT, R24, R25, !P0 ;  /* 0x000000191800720c */ /* 0x001fda0004723870 */
        /* <DEDUP_REMOVED lines=70> */
[----:B------:R0:W-:Y:S04]  /*28f0*/  @P1 STS [R6], R2 ;  /* 0x0000000206001388 */ /* 0x0001e80000000800 */
[----:B------:R-:W-:Y:S04]  /*2900*/  @P1 STS [R6+0x8], R13 ;  /* 0x0000080d06001388 */ /* 0x000fe80000000800 */
[----:B------:R-:W1:Y:S04]  /*2910*/  @P1 LDS R15, [R8+0x8] ;  /* 0x00000800080f1984 */ /* 0x000e680000000800 */
[----:B------:R-:W2:Y:S01]  /*2920*/  @P1 LDS R9, [R8] ;  /* 0x0000000008091984 */ /* 0x000ea20000000800 */
[----:B0-----:R-:W0:Y:S03]  /*2930*/  S2R R2, SR_TID.X ;  /* 0x0000000000027919 */ /* 0x001e260000002100 */
[----:B-1----:R-:W-:Y:S01]  /*2940*/  @P1 STS [R8], R15 ;  /* 0x0000000f08001388 */ /* 0x002fe20000000800 */
[----:B0-----:R-:W-:-:S03]  /*2950*/  LEA R14, R2, UR4, 0x2 ;  /* 0x00000004020e7c11 */ /* 0x001fc6000f8e10ff */
[----:B--2---:R0:W-:Y:S01]  /*2960*/  @P1 STS [R8+0x8], R9 ;  /* 0x0000080908001388 */ /* 0x0041e20000000800 */
[----:B------:R-:W-:Y:S08]  /*2970*/  BAR.SYNC.DEFER_BLOCKING 0x0 ;  /* 0x0000000000007b1d */ /* 0x000ff00000010000 */
[----:B0-----:R-:W0:Y:S01]  /*2980*/  LDC.64 R8, c[0x0][0x388] ;  /* 0x0000e200ff087b82 */ /* 0x001e220000000a00 */
[----:B------:R-:W-:Y:S04]  /*2990*/  LDS R10, [R5] ;  /* 0x00000000050a7984 */ /* 0x000fe80000000800 */
[----:B------:R-:W1:Y:S01]  /*29a0*/  LDS R3, [R5+0x4] ;  /* 0x0000040005037984 */ /* 0x000e620000000800 */
[----:B0-----:R-:W-:Y:S01]  /*29b0*/  IMAD.WIDE.U32 R8, R0, 0x4, R8 ;  /* 0x0000000400087825 */ /* 0x001fe200078e0008 */
[----:B-1----:R-:W-:-:S13]  /*29c0*/  ISETP.LE.U32.XOR P0, PT, R10, R3, !P0 ;  /* 0x000000030a00720c */ /* 0x002fda0004703870 */
[----:B------:R0:W-:Y:S04]  /*29d0*/  @P0 STS [R5], R3 ;  /* 0x0000000305000388 */ /* 0x0001e80000000800 */
[----:B------:R-:W-:Y:S04]  /*29e0*/  @P0 STS [R5+0x4], R10 ;  /* 0x0000040a05000388 */ /* 0x000fe80000000800 */
[----:B------:R-:W1:Y:S01]  /*29f0*/  @P0 LDS R12, [R7+0x4] ;  /* 0x00000400070c0984 */ /* 0x000e620000000800 */
[----:B0-----:R-:W0:Y:S03]  /*2a00*/  LDC.64 R2, c[0x0][0x380] ;  /* 0x0000e000ff027b82 */ /* 0x001e260000000a00 */
[----:B------:R-:W2:Y:S01]  /*2a10*/  @P0 LDS R6, [R7] ;  /* 0x0000000007060984 */ /* 0x000ea20000000800 */
[----:B0-----:R-:W-:-:S03]  /*2a20*/  IMAD.WIDE.U32 R2, R0, 0x4, R2 ;  /* 0x0000000400027825 */ /* 0x001fc600078e0002 */
[----:B-1----:R-:W-:Y:S04]  /*2a30*/  @P0 STS [R7], R12 ;  /* 0x0000000c07000388 */ /* 0x002fe80000000800 */
[----:B--2---:R-:W-:Y:S01]  /*2a40*/  @P0 STS [R7+0x4], R6 ;  /* 0x0000040607000388 */ /* 0x004fe20000000800 */
        /* <DEDUP_REMOVED lines=10> */
.L_x_2:
        /* <DEDUP_REMOVED lines=9> */
.L_x_16:


//--------------------- .text._Z17bitonicSortSharedPjS_S_S_jj --------------------------
	.section	.text._Z17bitonicSortSharedPjS_S_S_jj,"ax",@progbits
	.align	128
        .global         _Z17bitonicSortSharedPjS_S_S_jj
        .type           _Z17bitonicSortSharedPjS_S_S_jj,@function
        .size           _Z17bitonicSortSharedPjS_S_S_jj,(.L_x_17 - _Z17bitonicSortSharedPjS_S_S_jj)
        .other          _Z17bitonicSortSharedPjS_S_S_jj,@"STO_CUDA_ENTRY STV_DEFAULT"
_Z17bitonicSortSharedPjS_S_S_jj:
.text._Z17bitonicSortSharedPjS_S_S_jj:
[----:B------:R-:W-:Y:S01]  /*0000*/  LDC R1, c[0x0][0x37c] ;  /* 0x0000df00ff017b82 */ /* 0x000fe20000000800 */
[----:B------:R-:W0:Y:S07]  /*0010*/  S2R R0, SR_TID.X ;  /* 0x0000000000007919 */ /* 0x000e2e0000002100 */
[----:B------:R-:W1:Y:S01]  /*0020*/  S2UR UR4, SR_CTAID.X ;  /* 0x00000000000479c3 */ /* 0x000e620000002500 */
[----:B------:R-:W2:Y:S01]  /*0030*/  LDCU.64 UR8, c[0x0][0x358] ;  /* 0x00006b00ff0877ac */ /* 0x000ea20008000a00 */
[----:B------:R-:W3:Y:S06]  /*0040*/  LDCU UR7, c[0x0][0x3a0] ;  /* 0x00007400ff0777ac */ /* 0x000eec0008000800 */
[----:B------:R-:W4:Y:S08]  /*0050*/  LDC.64 R2, c[0x0][0x390] ;  /* 0x0000e400ff027b82 */ /* 0x000f300000000a00 */
[----:B------:R-:W5:Y:S01]  /*0060*/  LDC.64 R4, c[0x0][0x398] ;  /* 0x0000e600ff047b82 */ /* 0x000f620000000a00 */
[----:B-1----:R-:W-:-:S07]  /*0070*/  USHF.L.U32 UR4, UR4, 0xa, URZ ;  /* 0x0000000a04047899 */ /* 0x002fce00080006ff */
[----:B------:R-:W1:Y:S01]  /*0080*/  S2UR UR6, SR_CgaCtaId ;  /* 0x00000000000679c3 */ /* 0x000e620000008800 */
[----:B0-----:R-:W-:-:S07]  /*0090*/  LOP3.LUT R13, R0, UR4, RZ, 0xfc, !PT ;  /* 0x00000004000d7c12 */ /* 0x001fce000f8efcff */
[----:B------:R-:W0:Y:S01]  /*00a0*/  LDC.64 R8, c[0x0][0x380] ;  /* 0x0000e000ff087b82 */ /* 0x000e220000000a00 */
[----:B----4-:R-:W-:-:S04]  /*00b0*/  IMAD.WIDE.U32 R2, R13, 0x4, R2 ;  /* 0x000000040d027825 */ /* 0x010fc800078e0002 */
[----:B-----5:R-:W-:Y:S01]  /*00c0*/  IMAD.WIDE.U32 R4, R13, 0x4, R4 ;  /* 0x000000040d047825 */ /* 0x020fe200078e0004 */
[----:B--2---:R-:W2:Y:S02]  /*00d0*/  LDG.E R15, desc[UR8][R2.64] ;  /* 0x00000008020f7981 */ /* 0x004ea4000c1e1900 */
[----:B------:R-:W4:Y:S02]  /*00e0*/  LDC.64 R10, c[0x0][0x388] ;  /* 0x0000e200ff0a7b82 */ /* 0x000f240000000a00 */
[----:B------:R-:W5:Y:S04]  /*00f0*/  LDG.E R12, desc[UR8][R4.64] ;  /* 0x00000008040c7981 */ /* 0x000f68000c1e1900 */
[----:B------:R0:W5:Y:S04]  /*0100*/  LDG.E R17, desc[UR8][R2.64+0x800] ;  /* 0x0008000802117981 */ /* 0x000168000c1e1900 */
[----:B------:R4:W5:Y:S01]  /*0110*/  LDG.E R14, desc[UR8][R4.64+0x800] ;  /* 0x00080008040e7981 */ /* 0x000962000c1e1900 */
[----:B------:R-:W-:Y:S01]  /*0120*/  UMOV UR4, 0x400 ;  /* 0x0000040000047882 */ /* 0x000fe20000000000 */
[----:B---3--:R-:W-:-:S02]  /*0130*/  UISETP.GE.U32.AND UP0, UPT, UR7, 0x3, UPT ;  /* 0x000000030700788c */ /* 0x008fc4000bf06070 */
[----:B------:R-:W-:Y:S02]  /*0140*/  UIADD3 UR5, UPT, UPT, UR4, 0x1000, URZ ;  /* 0x0000100004057890 */ /* 0x000fe4000fffe0ff */
[----:B-1----:R-:W-:Y:S01]  /*0150*/  ULEA UR4, UR6, UR4, 0x18 ;  /* 0x0000000406047291 */ /* 0x002fe2000f8ec0ff */
[C---:B0-----:R-:W-:Y:S01]  /*0160*/  IMAD.WIDE.U32 R2, R13.reuse, 0x4, R8 ;  /* 0x000000040d027825 */ /* 0x041fe200078e0008 */
[----:B------:R-:W-:Y:S01]  /*0170*/  ULEA UR5, UR6, UR5, 0x18 ;  /* 0x0000000506057291 */ /* 0x000fe2000f8ec0ff */
[----:B------:R-:W0:Y:S03]  /*0180*/  LDCU UR6, c[0x0][0x3a0] ;  /* 0x00007400ff0677ac */ /* 0x000e260008000800 */
[C---:B------:R-:W-:Y:S01]  /*0190*/  LEA R6, R0.reuse, UR4, 0x2 ;  /* 0x0000000400067c11 */ /* 0x040fe2000f8e10ff */
[----:B----4-:R-:W-:Y:S01]  /*01a0*/  IMAD.WIDE.U32 R4, R13, 0x4, R10 ;  /* 0x000000040d047825 */ /* 0x010fe200078e000a */
[----:B------:R-:W-:-:S03]  /*01b0*/  LEA R7, R0, UR5, 0x2 ;  /* 0x0000000500077c11 */ /* 0x000fc6000f8e10ff */
[----:B0-----:R-:W-:Y:S01]  /*01c0*/  IMAD.U32 R8, RZ, RZ, UR6 ;  /* 0x00000006ff087e24 */ /* 0x001fe2000f8e00ff */
[----:B--2---:R0:W-:Y:S04]  /*01d0*/  STS [R6], R15 ;  /* 0x0000000f06007388 */ /* 0x0041e80000000800 */
[----:B-----5:R0:W-:Y:S04]  /*01e0*/  STS [R7], R12 ;  /* 0x0000000c07007388 */ /* 0x0201e80000000800 */
[----:B------:R0:W-:Y:S04]  /*01f0*/  STS [R6+0x800], R17 ;  /* 0x0008001106007388 */ /* 0x0001e80000000800 */
[----:B------:R0:W-:Y:S01]  /*0200*/  STS [R7+0x800], R14 ;  /* 0x0008000e07007388 */ /* 0x0001e20000000800 */
[----:B------:R-:W-:Y:S05]  /*0210*/  BRA.U !UP0, `(.L_x_3) ;  /* 0x0000000108a07547 */ /* 0x000fea000b800000 */
[----:B------:R-:W-:-:S05]  /*0220*/  UMOV UR6, 0x2 ;  /* 0x0000000200067882 */ /* 0x000fca0000000000 */
.L_x_8:
[----:B------:R-:W-:-:S09]  /*0230*/  UISETP.NE.AND UP0, UPT, UR6, URZ, UPT ;  /* 0x000000ff0600728c */ /* 0x000fd2000bf05270 */
[----:B------:R-:W-:Y:S05]  /*0240*/  BRA.U !UP0, `(.L_x_4) ;  /* 0x0000000108847547 */ /* 0x000fea000b800000 */
[----:B------:R-:W0:Y:S01]  /*0250*/  LDCU UR10, c[0x0][0x3a4] ;  /* 0x00007480ff0a77ac */ /* 0x000e220008000800 */
[----:B------:R-:W-:Y:S01]  /*0260*/  IMAD.U32 R10, RZ, RZ, UR6 ;  /* 0x00000006ff0a7e24 */ /* 0x000fe2000f8e00ff */
[----:B------:R-:W-:-:S06]  /*0270*/  USHF.R.U32.HI UR7, URZ, 0x1, UR6 ;  /* 0x00000001ff077899 */ /* 0x000fcc0008011606 */
[----:B------:R-:W-:-:S04]  /*0280*/  LOP3.LUT P0, RZ, R0, UR7, RZ, 0xc0, !PT ;  /* 0x0000000700ff7c12 */ /* 0x000fc8000f80c0ff */
[----:B------:R-:W-:-:S04]  /*0290*/  SEL R9, RZ, 0x1, !P0 ;  /* 0x00000001ff097807 */ /* 0x000fc80004000000 */
[----:B0-----:R-:W-:-:S07]  /*02a0*/  LOP3.LUT R14, R9, UR10, RZ, 0x3c, !PT ;  /* 0x0000000a090e7c12 */ /* 0x001fce000f8e3cff */
.L_x_7:
[----:B------:R-:W-:Y:S01]  /*02b0*/  SHF.R.U32.HI R13, RZ, 0x1, R10 ;  /* 0x00000001ff0d7819 */ /* 0x000fe2000001160a */
[----:B------:R-:W-:Y:S01]  /*02c0*/  BAR.SYNC.DEFER_BLOCKING 0x0 ;  /* 0x0000000000007b1d */ /* 0x000fe20000010000 */
[----:B------:R-:W-:-:S03]  /*02d0*/  ISETP.GT.U32.AND P1, PT, R10, 0x3, PT ;  /* 0x000000030a00780c */ /* 0x000fc60003f24070 */
[----:B------:R-:W-:Y:S02]  /*02e0*/  VIADD R9, R13, 0xffffffff ;  /* 0xffffffff0d097836 */ /* 0x000fe40000000000 */
[----:B------:R-:W-:Y:S03]  /*02f0*/  BSSY.RECONVERGENT B0, `(.L_x_5) ;  /* 0x0000014000007945 */ /* 0x000fe60003800200 */
[----:B------:R-:W-:-:S05]  /*0300*/  LOP3.LUT R9, R9, R0, RZ, 0xc0, !PT ;  /* 0x0000000009097212 */ /* 0x000fca00078ec0ff */
[----:B------:R-:W-:-:S05]  /*0310*/  IMAD R12, R0, 0x2, -R9 ;  /* 0x00000002000c7824 */ /* 0x000fca00078e0a09 */
[----:B------:R-:W-:-:S05]  /*0320*/  LEA R16, R12, UR4, 0x2 ;  /* 0x000000040c107c11 */ /* 0x000fca000f8e10ff */
[----:B------:R-:W-:Y:S01]  /*0330*/  IMAD R15, R13, 0x4, R16 ;  /* 0x000000040d0f7824 */ /* 0x000fe200078e0210 */
[----:B------:R-:W-:Y:S04]  /*0340*/  LDS R18, [R16] ;  /* 0x0000000010127984 */ /* 0x000fe80000000800 */
[----:B------:R-:W0:Y:S02]  /*0350*/  LDS R17, [R15] ;  /* 0x000000000f117984 */ /* 0x000e240000000800 */
[----:B0-----:R-:W-:-:S04]  /*0360*/  ISETP.GT.U32.AND P0, PT, R18, R17, PT ;  /* 0x000000111200720c */ /* 0x001fc80003f04070 */
[----:B------:R-:W-:-:S04]  /*0370*/  SEL R9, RZ, 0x1, !P0 ;  /* 0x00000001ff097807 */ /* 0x000fc80004000000 */
[----:B------:R-:W-:-:S13]  /*0380*/  ISETP.NE.AND P0, PT, R14, R9, PT ;  /* 0x000000090e00720c */ /* 0x000fda0003f05270 */
[----:B------:R-:W-:Y:S05]  /*0390*/  @P0 BRA `(.L_x_6) ;  /* 0x0000000000240947 */ /* 0x000fea0003800000 */
[----:B------:R-:W-:Y:S01]  /*03a0*/  IMAD.IADD R9, R13, 0x1, R12 ;  /* 0x000000010d097824 */ /* 0x000fe200078e020c */
[----:B------:R-:W-:Y:S01]  /*03b0*/  LEA R10, R12, UR5, 0x2 ;  /* 0x000000050c0a7c11 */ /* 0x000fe2000f8e10ff */
[----:B------:R-:W-:Y:S03]  /*03c0*/  STS [R16], R17 ;  /* 0x0000001110007388 */ /* 0x000fe60000000800 */
[----:B------:R-:W-:Y:S01]  /*03d0*/  LEA R9, R9, UR5, 0x2 ;  /* 0x0000000509097c11 */ /* 0x000fe2000f8e10ff */
[----:B------:R-:W-:Y:S04]  /*03e0*/  STS [R15], R18 ;  /* 0x000000120f007388 */ /* 0x000fe80000000800 */
[----:B------:R-:W0:Y:S04]  /*03f0*/  LDS R11, [R9] ;  /* 0x00000000090b7984 */ /* 0x000e280000000800 */
[----:B------:R-:W1:Y:S04]  /*0400*/  LDS R12, [R10] ;  /* 0x000000000a0c7984 */ /* 0x000e680000000800 */
[----:B0-----:R0:W-:Y:S04]  /*0410*/  STS [R10], R11 ;  /* 0x0000000b0a007388 */ /* 0x0011e80000000800 */
[----:B-1----:R0:W-:Y:S02]  /*0420*/  STS [R9], R12 ;  /* 0x0000000c09007388 */ /* 0x0021e40000000800 */
.L_x_6:
[----:B------:R-:W-:Y:S05]  /*0430*/  BSYNC.RECONVERGENT B0 ;  /* 0x0000000000007941 */ /* 0x000fea0003800200 */
.L_x_5:
[----:B0-----:R-:W-:Y:S01]  /*0440*/  IMAD.MOV.U32 R10, RZ, RZ, R13 ;  /* 0x000000ffff0a7224 */ /* 0x001fe200078e000d */
[----:B------:R-:W-:Y:S06]  /*0450*/  @P1 BRA `(.L_x_7) ;  /* 0xfffffffc00941947 */ /* 0x000fec000383ffff */
.L_x_4:
[----:B------:R-:W1:Y:S01]  /*0460*/  LDCU UR7, c[0x0][0x3a0] ;  /* 0x00007400ff0777ac */ /* 0x000e620008000800 */
[----:B------:R-:W-:-:S04]  /*0470*/  USHF.L.U32 UR6, UR6, 0x1, URZ ;  /* 0x0000000106067899 */ /* 0x000fc800080006ff */
[----:B-1----:R-:W-:-:S09]  /*0480*/  UISETP.GE.U32.AND UP0, UPT, UR6, UR7, UPT ;  /* 0x000000070600728c */ /* 0x002fd2000bf06070 */
[----:B------:R-:W-:Y:S05]  /*0490*/  BRA.U !UP0, `(.L_x_8) ;  /* 0xfffffffd08647547 */ /* 0x000fea000b83ffff */
.L_x_3:
[----:B------:R-:W-:-:S09]  /*04a0*/  UISETP.GE.U32.AND UP0, UPT, UR7, 0x2, UPT ;  /* 0x000000020700788c */ /* 0x000fd2000bf06070 */
[----:B------:R-:W-:Y:S05]  /*04b0*/  BRA.U !UP0, `(.L_x_9) ;  /* 0x0000000108707547 */ /* 0x000fea000b800000 */
[----:B------:R-:W1:Y:S02]  /*04c0*/  LDCU UR6, c[0x0][0x3a4] ;  /* 0x00007480ff0677ac */ /* 0x000e640008000800 */
.L_x_12:
[----:B0-----:R-:W-:Y:S01]  /*04d0*/  SHF.R.U32.HI R12, RZ, 0x1, R8 ;  /* 0x00000001ff0c7819 */ /* 0x001fe20000011608 */
        /* <DEDUP_REMOVED lines=12> */
[----:B-1----:R-:W-:-:S13]  /*05a0*/  ISETP.NE.AND P0, PT, R9, UR6, PT ;  /* 0x0000000609007c0c */ /* 0x002fda000bf05270 */
        /* <DEDUP_REMOVED lines=10> */
.L_x_11:
[----:B------:R-:W-:Y:S05]  /*0650*/  BSYNC.RECONVERGENT B0 ;  /* 0x0000000000007941 */ /* 0x000fea0003800200 */
.L_x_10:
[----:B0-----:R-:W-:Y:S01]  /*0660*/  IMAD.MOV.U32 R8, RZ, RZ, R12 ;  /* 0x000000ffff087224 */ /* 0x001fe200078e000c */
[----:B------:R-:W-:Y:S06]  /*0670*/  @P1 BRA `(.L_x_12) ;  /* 0xfffffffc00941947 */ /* 0x000fec000383ffff */
.L_x_9:
[----:B------:R-:W-:Y:S06]  /*0680*/  BAR.SYNC.DEFER_BLOCKING 0x0 ;  /* 0x0000000000007b1d */ /* 0x000fec0000010000 */
[----:B------:R-:W1:Y:S04]  /*0690*/  LDS R9, [R6] ;  /* 0x0000000006097984 */ /* 0x000e680000000800 */
[----:B------:R-:W2:Y:S04]  /*06a0*/  LDS R11, [R7] ;  /* 0x00000000070b7984 */ /* 0x000ea80000000800 */
[----:B------:R-:W3:Y:S04]  /*06b0*/  LDS R13, [R6+0x800] ;  /* 0x00080000060d7984 */ /* 0x000ee80000000800 */
[----:B0-----:R-:W0:Y:S04]  /*06c0*/  LDS R15, [R7+0x800] ;  /* 0x00080000070f7984 */ /* 0x001e280000000800 */
[----:B-1----:R-:W-:Y:S04]  /*06d0*/  STG.E desc[UR8][R2.64], R9 ;  /* 0x0000000902007986 */ /* 0x002fe8000c101908 */
[----:B--2---:R-:W-:Y:S04]  /*06e0*/  STG.E desc[UR8][R4.64], R11 ;  /* 0x0000000b04007986 */ /* 0x004fe8000c101908 */
[----:B---3--:R-:W-:Y:S04]  /*06f0*/  STG.E desc[UR8][R2.64+0x800], R13 ;  /* 0x0008000d02007986 */ /* 0x008fe8000c101908 */
[----:B0-----:R-:W-:Y:S01]  /*0700*/  STG.E desc[UR8][R4.64+0x800], R15 ;  /* 0x0008000f04007986 */ /* 0x001fe2000c101908 */
[----:B------:R-:W-:Y:S05]  /*0710*/  EXIT ;  /* 0x000000000000794d */ /* 0x000fea0003800000 */
.L_x_13:
        /* <DEDUP_REMOVED lines=14> */
.L_x_17:


//--------------------- .nv.shared._Z18bitonicMergeSharedPjS_S_S_jjj --------------------------
	.section	.nv.shared._Z18bitonicMergeSharedPjS_S_S_jjj,"aw",@nobits
	.sectionflags	@""
	.align	4
.nv.shared._Z18bitonicMergeSharedPjS_S_S_jjj:
	.zero		9216


//--------------------- .nv.shared.reserved.0     --------------------------
	.section	.nv.shared.reserved.0,"aw",@nobits
	.weak		__nv_reservedSMEM_offset_0_alias
	.size		__nv_reservedSMEM_offset_0_alias, 0, 64
	.other		__nv_reservedSMEM_offset_0_alias,@"STO_CUDA_RESERVED_SHARED STV_DEFAULT"
__nv_reservedSMEM_offset_0_alias:
	.zero		0
	.zero		64


//--------------------- .nv.shared._Z18bitonicSortShared1PjS_S_S_ --------------------------
	.section	.nv.shared._Z18bitonicSortShared1PjS_S_S_,"aw",@nobits
	.sectionflags	@""
	.align	4
.nv.shared._Z18bitonicSortShared1PjS_S_S_:
	.zero		9216


//--------------------- .nv.shared._Z17bitonicSortSharedPjS_S_S_jj --------------------------
	.section	.nv.shared._Z17bitonicSortSharedPjS_S_S_jj,"aw",@nobits
	.sectionflags	@""
	.align	4
.nv.shared._Z17bitonicSortSharedPjS_S_S_jj:
	.zero		9216


//--------------------- .nv.constant0._Z18bitonicMergeSharedPjS_S_S_jjj --------------------------
	.section	.nv.constant0._Z18bitonicMergeSharedPjS_S_S_jjj,"a",@progbits
	.sectionflags	@""
	.align	4
.nv.constant0._Z18bitonicMergeSharedPjS_S_S_jjj:
	.zero		940


//--------------------- .nv.constant0._Z18bitonicMergeGlobalPjS_S_S_jjjj --------------------------
	.section	.nv.constant0._Z18bitonicMergeGlobalPjS_S_S_jjjj,"a",@progbits
	.sectionflags	@""
	.align	4
.nv.constant0._Z18bitonicMergeGlobalPjS_S_S_jjjj:
	.zero		944


//--------------------- .nv.constant0._Z18bitonicSortShared1PjS_S_S_ --------------------------
	.section	.nv.constant0._Z18bitonicSortShared1PjS_S_S_,"a",@progbits
	.sectionflags	@""
	.align	4
.nv.constant0._Z18bitonicSortShared1PjS_S_S_:
	.zero		928


//--------------------- .nv.constant0._Z17bitonicSortSharedPjS_S_S_jj --------------------------
	.section	.nv.constant0._Z17bitonicSortSharedPjS_S_S_jj,"a",@progbits
	.sectionflags	@""
	.align	4
.nv.constant0._Z17bitonicSortSharedPjS_S_S_jj:
	.zero		936


//--------------------- SYMBOLS --------------------------

	.type		.nv.reservedSmem.offset0,@object
	.size		.nv.reservedSmem.offset0,0x4
	.type		.nv.reservedSmem.cap,@object
	.size		.nv.reservedSmem.cap,0x4
